	.target	sm_80

	.elftype	@"ET_EXEC"


//--------------------- .note.nv.tkinfo           --------------------------
	.section	.note.nv.tkinfo,"",@"SHT_NOTE"
	.sectionflags	@"SHF_NOTE_NV_TKINFO"
	.tkinfo
        /*0018*/ 	.word	0x00000002
        /*0030*/ 	.string	""
        /*0030*/ 	.string	"ptxas"
        /*0030*/ 	.string	"Cuda compilation tools, release 13.0, V13.0.88"
        /*0030*/ 	.string	"Build cuda_13.0.r13.0/compiler.36424714_0"
        /*0030*/ 	.string	"-v  -suppress-debug-info  -lineinfo  -arch sm_80 "



//--------------------- .note.nv.cuinfo           --------------------------
	.section	.note.nv.cuinfo,"",@"SHT_NOTE"
	.sectionflags	@"SHF_NOTE_NV_CUINFO"
        /*0018*/ 	.short	0x0002
        /*001a*/ 	.short	0x0050
        /*001c*/ 	.short	0x0082
	.zero		2


//--------------------- .nv.info                  --------------------------
	.section	.nv.info,"",@"SHT_CUDA_INFO"
	.align	4


	//----- nvinfo : EIATTR_REGCOUNT
	.align		4
        /*0000*/ 	.byte	0x04, 0x2f
        /*0002*/ 	.short	(.L_1 - .L_0)
	.align		4
.L_0:
        /*0004*/ 	.word	index@(matmul_kernel)
        /*0008*/ 	.word	0x000000ff


	//----- nvinfo : EIATTR_FRAME_SIZE
	.align		4
.L_1:
        /*000c*/ 	.byte	0x04, 0x11
        /*000e*/ 	.short	(.L_3 - .L_2)
	.align		4
.L_2:
        /*0010*/ 	.word	index@(matmul_kernel)
        /*0014*/ 	.word	0x000001b0


	//----- nvinfo : EIATTR_MIN_STACK_SIZE
	.align		4
.L_3:
        /*0018*/ 	.byte	0x04, 0x12
        /*001a*/ 	.short	(.L_5 - .L_4)
	.align		4
.L_4:
        /*001c*/ 	.word	index@(matmul_kernel)
        /*0020*/ 	.word	0x000001b0
.L_5:


//--------------------- .nv.info.matmul_kernel    --------------------------
	.section	.nv.info.matmul_kernel,"",@"SHT_CUDA_INFO"
	.sectionflags	@""
	.align	4


	//----- nvinfo : EIATTR_CUDA_API_VERSION
	.align		4
        /*0000*/ 	.byte	0x04, 0x37
        /*0002*/ 	.short	(.L_7 - .L_6)
.L_6:
        /*0004*/ 	.word	0x00000082


	//----- nvinfo : EIATTR_SW2861232_WAR
	.align		4
.L_7:
        /*0008*/ 	.byte	0x01, 0x35
	.zero		2


	//----- nvinfo : EIATTR_PARAM_CBANK
	.align		4
        /*000c*/ 	.byte	0x04, 0x0a
        /*000e*/ 	.short	(.L_9 - .L_8)
	.align		4
.L_8:
        /*0010*/ 	.word	index@(.nv.constant0.matmul_kernel)
        /*0014*/ 	.short	0x0160
        /*0016*/ 	.short	0x0050


	//----- nvinfo : EIATTR_CBANK_PARAM_SIZE
	.align		4
.L_9:
        /*0018*/ 	.byte	0x03, 0x19
        /*001a*/ 	.short	0x0050


	//----- nvinfo : EIATTR_KPARAM_INFO
	.align		4
        /*001c*/ 	.byte	0x04, 0x17
        /*001e*/ 	.short	(.L_11 - .L_10)
.L_10:
        /*0020*/ 	.word	0x00000000
        /*0024*/ 	.short	0x000d
        /*0026*/ 	.short	0x0048
        /*0028*/ 	.byte	0x00, 0xf4, 0x21, 0x00


	//----- nvinfo : EIATTR_KPARAM_INFO
	.align		4
.L_11:
        /*002c*/ 	.byte	0x04, 0x17
        /*002e*/ 	.short	(.L_13 - .L_12)
.L_12:
        /*0030*/ 	.word	0x00000000
        /*0034*/ 	.short	0x000c
        /*0036*/ 	.short	0x0040
        /*0038*/ 	.byte	0x00, 0xf4, 0x21, 0x00


	//----- nvinfo : EIATTR_KPARAM_INFO
	.align		4
.L_13:
        /*003c*/ 	.byte	0x04, 0x17
        /*003e*/ 	.short	(.L_15 - .L_14)
.L_14:
        /*0040*/ 	.word	0x00000000
        /*0044*/ 	.short	0x000b
        /*0046*/ 	.short	0x0038
        /*0048*/ 	.byte	0x00, 0xf0, 0x11, 0x00


	//----- nvinfo : EIATTR_KPARAM_INFO
	.align		4
.L_15:
        /*004c*/ 	.byte	0x04, 0x17
        /*004e*/ 	.short	(.L_17 - .L_16)
.L_16:
        /*0050*/ 	.word	0x00000000
        /*0054*/ 	.short	0x000a
        /*0056*/ 	.short	0x0034
        /*0058*/ 	.byte	0x00, 0xf0, 0x11, 0x00


	//----- nvinfo : EIATTR_KPARAM_INFO
	.align		4
.L_17:
        /*005c*/ 	.byte	0x04, 0x17
        /*005e*/ 	.short	(.L_19 - .L_18)
.L_18:
        /*0060*/ 	.word	0x00000000
        /*0064*/ 	.short	0x0009
        /*0066*/ 	.short	0x0030
        /*0068*/ 	.byte	0x00, 0xf0, 0x11, 0x00


	//----- nvinfo : EIATTR_KPARAM_INFO
	.align		4
.L_19:
        /*006c*/ 	.byte	0x04, 0x17
        /*006e*/ 	.short	(.L_21 - .L_20)
.L_20:
        /*0070*/ 	.word	0x00000000
        /*0074*/ 	.short	0x0008
        /*0076*/ 	.short	0x002c
        /*0078*/ 	.byte	0x00, 0xf0, 0x11, 0x00


	//----- nvinfo : EIATTR_KPARAM_INFO
	.align		4
.L_21:
        /*007c*/ 	.byte	0x04, 0x17
        /*007e*/ 	.short	(.L_23 - .L_22)
.L_22:
        /*0080*/ 	.word	0x00000000
        /*0084*/ 	.short	0x0007
        /*0086*/ 	.short	0x0028
        /*0088*/ 	.byte	0x00, 0xf0, 0x11, 0x00


	//----- nvinfo : EIATTR_KPARAM_INFO
	.align		4
.L_23:
        /*008c*/ 	.byte	0x04, 0x17
        /*008e*/ 	.short	(.L_25 - .L_24)
.L_24:
        /*0090*/ 	.word	0x00000000
        /*0094*/ 	.short	0x0006
        /*0096*/ 	.short	0x0024
        /*0098*/ 	.byte	0x00, 0xf0, 0x11, 0x00


	//----- nvinfo : EIATTR_KPARAM_INFO
	.align		4
.L_25:
        /*009c*/ 	.byte	0x04, 0x17
        /*009e*/ 	.short	(.L_27 - .L_26)
.L_26:
        /*00a0*/ 	.word	0x00000000
        /*00a4*/ 	.short	0x0005
        /*00a6*/ 	.short	0x0020
        /*00a8*/ 	.byte	0x00, 0xf0, 0x11, 0x00


	//----- nvinfo : EIATTR_KPARAM_INFO
	.align		4
.L_27:
        /*00ac*/ 	.byte	0x04, 0x17
        /*00ae*/ 	.short	(.L_29 - .L_28)
.L_28:
        /*00b0*/ 	.word	0x00000000
        /*00b4*/ 	.short	0x0004
        /*00b6*/ 	.short	0x001c
        /*00b8*/ 	.byte	0x00, 0xf0, 0x11, 0x00


	//----- nvinfo : EIATTR_KPARAM_INFO
	.align		4
.L_29:
        /*00bc*/ 	.byte	0x04, 0x17
        /*00be*/ 	.short	(.L_31 - .L_30)
.L_30:
        /*00c0*/ 	.word	0x00000000
        /*00c4*/ 	.short	0x0003
        /*00c6*/ 	.short	0x0018
        /*00c8*/ 	.byte	0x00, 0xf0, 0x11, 0x00


	//----- nvinfo : EIATTR_KPARAM_INFO
	.align		4
.L_31:
        /*00cc*/ 	.byte	0x04, 0x17
        /*00ce*/ 	.short	(.L_33 - .L_32)
.L_32:
        /*00d0*/ 	.word	0x00000000
        /*00d4*/ 	.short	0x0002
        /*00d6*/ 	.short	0x0010
        /*00d8*/ 	.byte	0x00, 0xf4, 0x21, 0x00


	//----- nvinfo : EIATTR_KPARAM_INFO
	.align		4
.L_33:
        /*00dc*/ 	.byte	0x04, 0x17
        /*00de*/ 	.short	(.L_35 - .L_34)
.L_34:
        /*00e0*/ 	.word	0x00000000
        /*00e4*/ 	.short	0x0001
        /*00e6*/ 	.short	0x0008
        /*00e8*/ 	.byte	0x00, 0xf4, 0x21, 0x00


	//----- nvinfo : EIATTR_KPARAM_INFO
	.align		4
.L_35:
        /*00ec*/ 	.byte	0x04, 0x17
        /*00ee*/ 	.short	(.L_37 - .L_36)
.L_36:
        /*00f0*/ 	.word	0x00000000
        /*00f4*/ 	.short	0x0000
        /*00f6*/ 	.short	0x0000
        /*00f8*/ 	.byte	0x00, 0xf4, 0x21, 0x00


	//----- nvinfo : EIATTR_MAXREG_COUNT
	.align		4
.L_37:
        /*00fc*/ 	.byte	0x03, 0x1b
        /*00fe*/ 	.short	0x00ff


	//----- nvinfo : EIATTR_NUM_BARRIERS
	.align		4
        /*0100*/ 	.byte	0x02, 0x4c
        /*0102*/ 	.byte	0x01
	.zero		1


	//----- nvinfo : EIATTR_ANNOTATIONS
	.align		4
        /*0104*/ 	.byte	0x04, 0x55
        /*0106*/ 	.short	(.L_39 - .L_38)


	//   ....[0]....
.L_38:
        /*0108*/ 	.word	0x00000001
        /*010c*/ 	.byte	0xd0, 0x05, 0x00, 0x00, 0x01, 0x00, 0x00, 0x00, 0x90, 0x06, 0x00, 0x00, 0x01, 0x00, 0x00, 0x00
        /* <DEDUP_REMOVED lines=117> */
        /*086c*/ 	.byte	0xa0, 0xf5, 0x00, 0x00


	//----- nvinfo : EIATTR_MERCURY_ISA_VERSION
	.align		4
.L_39:
        /*0870*/ 	.byte	0x03, 0x5f
        /*0872*/ 	.short	0x0000


	//----- nvinfo : EIATTR_EXIT_INSTR_OFFSETS
	.align		4
        /*0874*/ 	.byte	0x04, 0x1c
        /*0876*/ 	.short	(.L_41 - .L_40)


	//   ....[0]....
.L_40:
        /*0878*/ 	.word	0x0000f8a0


	//   ....[1]....
        /*087c*/ 	.word	0x0000f8c0


	//----- nvinfo : EIATTR_REQNTID
	.align		4
.L_41:
        /*0880*/ 	.byte	0x04, 0x10
        /*0882*/ 	.short	(.L_43 - .L_42)
.L_42:
        /*0884*/ 	.word	0x00000080
        /*0888*/ 	.word	0x00000001
        /*088c*/ 	.word	0x00000001
.L_43:


//--------------------- .nv.callgraph             --------------------------
	.section	.nv.callgraph,"",@"SHT_CUDA_CALLGRAPH"
	.align	4
	.sectionentsize	8
	.align		4
        /*0000*/ 	.word	0x00000000
	.align		4
        /*0004*/ 	.word	0xffffffff
	.align		4
        /*0008*/ 	.word	0x00000000
	.align		4
        /*000c*/ 	.word	0xfffffffe
	.align		4
        /*0010*/ 	.word	0x00000000
	.align		4
        /*0014*/ 	.word	0xfffffffd
	.align		4
        /*0018*/ 	.word	0x00000000
	.align		4
        /*001c*/ 	.word	0xfffffffc


//--------------------- .nv.rel.action            --------------------------
	.section	.nv.rel.action,"",@"SHT_CUDA_RELOCINFO"
	.align	8
	.sectionentsize	8
        /*0000*/ 	.byte	0x73, 0x00, 0x00, 0x00, 0x00, 0x00, 0x00, 0x00, 0x00, 0x00, 0x00, 0x11, 0x25, 0x00, 0x05, 0x36


//--------------------- .nv.constant0.matmul_kernel --------------------------
	.section	.nv.constant0.matmul_kernel,"a",@progbits
	.sectionflags	@""
	.align	4
.nv.constant0.matmul_kernel:
	.zero		432


//--------------------- .text.matmul_kernel       --------------------------
	.section	.text.matmul_kernel,"ax",@progbits
	.sectioninfo	@"SHI_REGISTERS=255"
	.align	128
        .global         matmul_kernel
        .type           matmul_kernel,@function
        .size           matmul_kernel,(.L_x_4 - matmul_kernel)
        .other          matmul_kernel,@"STO_CUDA_ENTRY STV_DEFAULT"
matmul_kernel:
.text.matmul_kernel:
[----:B------:R-:W-:-:S03]  /*0000*/  IMAD.MOV.U32 R1, RZ, RZ, c[0x0][0x28] ;  /* 0x00000a00ff017624 */ /* 0x000fc600078e00ff */
[----:B------:R-:W-:Y:S01]  /*0010*/  IMAD.MOV.U32 R0, RZ, RZ, c[0x0][0x17c] ;  /* 0x00005f00ff007624 */ /* 0x000fe200078e00ff */
[----:B------:R-:W1:Y:S01]  /*0020*/  S2R R7, SR_CTAID.X ;  /* 0x0000000000077919 */ /* 0x000e620000002500 */
[----:B------:R-:W-:-:S03]  /*0030*/  IADD3 R1, R1, -0x1b0, RZ ;  /* 0xfffffe5001017810 */ /* 0x000fc60007ffe0ff */
[----:B------:R-:W-:Y:S01]  /*0040*/  IADD3 R0, R0, 0x7f, RZ ;  /* 0x0000007f00007810 */ /* 0x000fe20007ffe0ff */
[----:B------:R-:W2:Y:S03]  /*0050*/  S2R R13, SR_TID.X ;  /* 0x00000000000d7919 */ /* 0x000ea60000002100 */
[----:B------:R-:W-:-:S04]  /*0060*/  SHF.R.S32.HI R3, RZ, 0x1f, R0 ;  /* 0x0000001fff037819 */ /* 0x000fc80000011400 */
[----:B------:R-:W-:-:S04]  /*0070*/  LEA.HI R3, R3, R0, RZ, 0x7 ;  /* 0x0000000003037211 */ /* 0x000fc800078f38ff */
[----:B------:R-:W-:-:S04]  /*0080*/  SHF.R.S32.HI R6, RZ, 0x7, R3 ;  /* 0x00000007ff067819 */ /* 0x000fc80000011403 */
[-C--:B------:R-:W-:Y:S02]  /*0090*/  IABS R5, R6.reuse ;  /* 0x0000000600057213 */ /* 0x080fe40000000000 */
[----:B------:R-:W-:Y:S02]  /*00a0*/  IABS R10, R6 ;  /* 0x00000006000a7213 */ /* 0x000fe40000000000 */
[----:B------:R-:W3:Y:S01]  /*00b0*/  I2F.RP R0, R5 ;  /* 0x0000000500007306 */ /* 0x000ee20000209400 */
[----:B-1----:R-:W-:Y:S02]  /*00c0*/  IABS R8, R7 ;  /* 0x0000000700087213 */ /* 0x002fe40000000000 */
[----:B--2---:R-:W-:-:S05]  /*00d0*/  LOP3.LUT R27, R13, 0x3f, RZ, 0xc0, !PT ;  /* 0x0000003f0d1b7812 */ /* 0x004fca00078ec0ff */
[----:B---3--:R-:W1:Y:S02]  /*00e0*/  MUFU.RCP R0, R0 ;  /* 0x0000000000007308 */ /* 0x008e640000001000 */
[----:B-1----:R-:W-:Y:S01]  /*00f0*/  IADD3 R2, R0, 0xffffffe, RZ ;  /* 0x0ffffffe00027810 */ /* 0x002fe20007ffe0ff */
[----:B------:R-:W-:-:S05]  /*0100*/  IMAD.MOV R0, RZ, RZ, -R10 ;  /* 0x000000ffff007224 */ /* 0x000fca00078e0a0a */
[----:B------:R1:W2:Y:S02]  /*0110*/  F2I.FTZ.U32.TRUNC.NTZ R3, R2 ;  /* 0x0000000200037305 */ /* 0x0002a4000021f000 */
[----:B-1----:R-:W-:Y:S02]  /*0120*/  IMAD.MOV.U32 R2, RZ, RZ, RZ ;  /* 0x000000ffff027224 */ /* 0x002fe400078e00ff */
[----:B--2---:R-:W-:-:S04]  /*0130*/  IMAD.MOV R4, RZ, RZ, -R3 ;  /* 0x000000ffff047224 */ /* 0x004fc800078e0a03 */
[----:B------:R-:W-:Y:S02]  /*0140*/  IMAD R9, R4, R5, RZ ;  /* 0x0000000504097224 */ /* 0x000fe400078e02ff */
[----:B------:R-:W-:Y:S02]  /*0150*/  IMAD.MOV.U32 R4, RZ, RZ, R8 ;  /* 0x000000ffff047224 */ /* 0x000fe400078e0008 */
[----:B------:R-:W-:-:S06]  /*0160*/  IMAD.HI.U32 R3, R3, R9, R2 ;  /* 0x0000000903037227 */ /* 0x000fcc00078e0002 */
[----:B------:R-:W-:-:S04]  /*0170*/  IMAD.HI.U32 R3, R3, R4, RZ ;  /* 0x0000000403037227 */ /* 0x000fc800078e00ff */
[----:B------:R-:W-:Y:S01]  /*0180*/  IMAD R0, R3, R0, R4 ;  /* 0x0000000003007224 */ /* 0x000fe200078e0204 */
[----:B------:R-:W-:-:S04]  /*0190*/  IABS R4, c[0x0][0x178] ;  /* 0x00005e0000047a13 */ /* 0x000fc80000000000 */
[----:B------:R-:W-:Y:S01]  /*01a0*/  ISETP.GT.U32.AND P1, PT, R5, R0, PT ;  /* 0x000000000500720c */ /* 0x000fe20003f24070 */
[----:B------:R-:W1:-:S12]  /*01b0*/  I2F.RP R10, R4 ;  /* 0x00000004000a7306 */ /* 0x000e580000209400 */
[----:B------:R-:W-:Y:S01]  /*01c0*/  @!P1 IMAD.IADD R0, R0, 0x1, -R5 ;  /* 0x0000000100009824 */ /* 0x000fe200078e0a05 */
[----:B------:R-:W-:Y:S02]  /*01d0*/  @!P1 IADD3 R3, R3, 0x1, RZ ;  /* 0x0000000103039810 */ /* 0x000fe40007ffe0ff */
[----:B------:R-:W-:Y:S01]  /*01e0*/  ISETP.NE.AND P1, PT, R6, RZ, PT ;  /* 0x000000ff0600720c */ /* 0x000fe20003f25270 */
[----:B-1----:R-:W-:Y:S01]  /*01f0*/  MUFU.RCP R10, R10 ;  /* 0x0000000a000a7308 */ /* 0x002fe20000001000 */
[----:B------:R-:W-:Y:S02]  /*0200*/  ISETP.GE.U32.AND P0, PT, R0, R5, PT ;  /* 0x000000050000720c */ /* 0x000fe40003f06070 */
[----:B------:R-:W-:Y:S02]  /*0210*/  LOP3.LUT R0, R7, R6, RZ, 0x3c, !PT ;  /* 0x0000000607007212 */ /* 0x000fe400078e3cff */
[----:B------:R-:W-:Y:S02]  /*0220*/  IABS R5, c[0x0][0x17c] ;  /* 0x00005f0000057a13 */ /* 0x000fe40000000000 */
[----:B------:R-:W-:Y:S01]  /*0230*/  ISETP.GE.AND P2, PT, R0, RZ, PT ;  /* 0x000000ff0000720c */ /* 0x000fe20003f46270 */
[----:B------:R-:W-:Y:S01]  /*0240*/  IMAD.MOV.U32 R0, RZ, RZ, c[0x0][0x178] ;  /* 0x00005e00ff007624 */ /* 0x000fe200078e00ff */
[----:B------:R-:W1:Y:S04]  /*0250*/  I2F.RP R9, R5 ;  /* 0x0000000500097306 */ /* 0x000e680000209400 */
[----:B------:R-:W-:-:S02]  /*0260*/  IADD3 R0, R0, 0x3f, RZ ;  /* 0x0000003f00007810 */ /* 0x000fc40007ffe0ff */
[----:B------:R-:W-:-:S05]  /*0270*/  @P0 IADD3 R3, R3, 0x1, RZ ;  /* 0x0000000103030810 */ /* 0x000fca0007ffe0ff */
[----:B------:R-:W-:Y:S01]  /*0280*/  IMAD.MOV.U32 R21, RZ, RZ, R3 ;  /* 0x000000ffff157224 */ /* 0x000fe200078e0003 */
[----:B------:R-:W-:-:S03]  /*0290*/  SHF.R.S32.HI R3, RZ, 0x1f, R0 ;  /* 0x0000001fff037819 */ /* 0x000fc60000011400 */
[----:B------:R-:W-:Y:S01]  /*02a0*/  @!P2 IMAD.MOV R21, RZ, RZ, -R21 ;  /* 0x000000ffff15a224 */ /* 0x000fe200078e0a15 */
[----:B------:R-:W-:Y:S01]  /*02b0*/  LEA.HI R3, R3, R0, RZ, 0x6 ;  /* 0x0000000003037211 */ /* 0x000fe200078f30ff */
[----:B-1----:R-:W-:Y:S01]  /*02c0*/  MUFU.RCP R9, R9 ;  /* 0x0000000900097308 */ /* 0x002fe20000001000 */
[----:B------:R-:W-:-:S04]  /*02d0*/  @!P1 LOP3.LUT R21, RZ, R6, RZ, 0x33, !PT ;  /* 0x00000006ff159212 */ /* 0x000fc800078e33ff */
[----:B------:R-:W-:Y:S01]  /*02e0*/  LEA.HI.SX32 R3, R3, -R21, 0x1a ;  /* 0x8000001503037211 */ /* 0x000fe200078fd2ff */
[----:B------:R-:W-:-:S03]  /*02f0*/  IMAD.MOV R8, RZ, RZ, -R21 ;  /* 0x000000ffff087224 */ /* 0x000fc600078e0a15 */
[----:B------:R-:W-:Y:S01]  /*0300*/  IMNMX R23, R3, 0x1, PT ;  /* 0x0000000103177817 */ /* 0x000fe20003800200 */
[----:B------:R-:W-:Y:S01]  /*0310*/  IMAD R14, R6, R8, R7 ;  /* 0x00000008060e7224 */ /* 0x000fe200078e0207 */
[----:B------:R-:W-:Y:S02]  /*0320*/  IADD3 R8, R10, 0xffffffe, RZ ;  /* 0x0ffffffe0a087810 */ /* 0x000fe40007ffe0ff */
[-C--:B------:R-:W-:Y:S02]  /*0330*/  IABS R11, R23.reuse ;  /* 0x00000017000b7213 */ /* 0x080fe40000000000 */
[----:B------:R-:W-:Y:S02]  /*0340*/  IABS R6, R23 ;  /* 0x0000001700067213 */ /* 0x000fe40000000000 */
[----:B------:R-:W1:Y:S08]  /*0350*/  I2F.RP R0, R11 ;  /* 0x0000000b00007306 */ /* 0x000e700000209400 */
[----:B-1----:R-:W1:Y:S02]  /*0360*/  MUFU.RCP R0, R0 ;  /* 0x0000000000007308 */ /* 0x002e640000001000 */
[----:B-1----:R-:W-:-:S02]  /*0370*/  IADD3 R2, R0, 0xffffffe, RZ ;  /* 0x0ffffffe00027810 */ /* 0x002fc40007ffe0ff */
[----:B------:R-:W-:-:S04]  /*0380*/  IABS R0, R14 ;  /* 0x0000000e00007213 */ /* 0x000fc80000000000 */
[----:B------:R1:W2:Y:S02]  /*0390*/  F2I.FTZ.U32.TRUNC.NTZ R3, R2 ;  /* 0x0000000200037305 */ /* 0x0002a4000021f000 */
[----:B-1----:R-:W-:Y:S02]  /*03a0*/  IMAD.MOV.U32 R2, RZ, RZ, RZ ;  /* 0x000000ffff027224 */ /* 0x002fe400078e00ff */
[----:B--2---:R-:W-:-:S04]  /*03b0*/  IMAD.MOV R12, RZ, RZ, -R3 ;  /* 0x000000ffff0c7224 */ /* 0x004fc800078e0a03 */
[----:B------:R-:W-:-:S04]  /*03c0*/  IMAD R7, R12, R11, RZ ;  /* 0x0000000b0c077224 */ /* 0x000fc800078e02ff */
[----:B------:R-:W-:-:S04]  /*03d0*/  IMAD.HI.U32 R2, R3, R7, R2 ;  /* 0x0000000703027227 */ /* 0x000fc800078e0002 */
[----:B------:R-:W-:Y:S02]  /*03e0*/  IMAD.MOV.U32 R3, RZ, RZ, R0 ;  /* 0x000000ffff037224 */ /* 0x000fe400078e0000 */
[----:B------:R-:W-:Y:S01]  /*03f0*/  IMAD.MOV R0, RZ, RZ, -R6 ;  /* 0x000000ffff007224 */ /* 0x000fe200078e0a06 */
[----:B------:R-:W-:Y:S01]  /*0400*/  IADD3 R6, R9, 0xffffffe, RZ ;  /* 0x0ffffffe09067810 */ /* 0x000fe20007ffe0ff */
[----:B------:R-:W-:Y:S01]  /*0410*/  IMAD.HI.U32 R2, R2, R3, RZ ;  /* 0x0000000302027227 */ /* 0x000fe200078e00ff */
[----:B------:R-:W1:Y:S03]  /*0420*/  F2I.FTZ.U32.TRUNC.NTZ R9, R8 ;  /* 0x0000000800097305 */ /* 0x000e66000021f000 */
[----:B------:R-:W-:Y:S01]  /*0430*/  IMAD R0, R2, R0, R3 ;  /* 0x0000000002007224 */ /* 0x000fe200078e0203 */
[----:B------:R-:W-:-:S04]  /*0440*/  SHF.R.S32.HI R3, RZ, 0x6, R13 ;  /* 0x00000006ff037819 */ /* 0x000fc8000001140d */
[----:B------:R-:W-:Y:S01]  /*0450*/  ISETP.GT.U32.AND P1, PT, R11, R0, PT ;  /* 0x000000000b00720c */ /* 0x000fe20003f24070 */
[----:B------:R2:W3:Y:S01]  /*0460*/  F2I.FTZ.U32.TRUNC.NTZ R7, R6 ;  /* 0x0000000600077305 */ /* 0x0004e2000021f000 */
[----:B------:R-:W-:Y:S01]  /*0470*/  SGXT R3, R3, 0x1 ;  /* 0x000000010303781a */ /* 0x000fe20000000200 */
[----:B-1----:R-:W-:Y:S02]  /*0480*/  IMAD.MOV R15, RZ, RZ, -R9 ;  /* 0x000000ffff0f7224 */ /* 0x002fe400078e0a09 */
[----:B--2---:R-:W-:-:S08]  /*0490*/  IMAD.SHL.U32 R6, R27, 0x4, RZ ;  /* 0x000000041b067824 */ /* 0x004fd000078e00ff */
[----:B------:R-:W-:Y:S01]  /*04a0*/  @!P1 IMAD.IADD R0, R0, 0x1, -R11 ;  /* 0x0000000100009824 */ /* 0x000fe200078e0a0b */
[----:B------:R-:W-:Y:S02]  /*04b0*/  @!P1 IADD3 R2, R2, 0x1, RZ ;  /* 0x0000000102029810 */ /* 0x000fe40007ffe0ff */
[----:B------:R-:W-:Y:S01]  /*04c0*/  ISETP.NE.AND P1, PT, R23, RZ, PT ;  /* 0x000000ff1700720c */ /* 0x000fe20003f25270 */
[----:B---3--:R-:W-:Y:S01]  /*04d0*/  IMAD.MOV R8, RZ, RZ, -R7 ;  /* 0x000000ffff087224 */ /* 0x008fe200078e0a07 */
[----:B------:R-:W-:Y:S02]  /*04e0*/  ISETP.GE.U32.AND P0, PT, R0, R11, PT ;  /* 0x0000000b0000720c */ /* 0x000fe40003f06070 */
[----:B------:R-:W-:Y:S02]  /*04f0*/  LOP3.LUT R0, R14, R23, RZ, 0x3c, !PT ;  /* 0x000000170e007212 */ /* 0x000fe400078e3cff */
[----:B------:R-:W-:Y:S01]  /*0500*/  SHF.R.U32.HI R11, RZ, 0x6, R13 ;  /* 0x00000006ff0b7819 */ /* 0x000fe2000001160d */
[----:B------:R-:W-:Y:S01]  /*0510*/  IMAD R13, R8, R5, RZ ;  /* 0x00000005080d7224 */ /* 0x000fe200078e02ff */
[----:B------:R-:W-:Y:S01]  /*0520*/  ISETP.GE.AND P2, PT, R0, RZ, PT ;  /* 0x000000ff0000720c */ /* 0x000fe20003f46270 */
[----:B------:R-:W-:Y:S01]  /*0530*/  IMAD.MOV.U32 R8, RZ, RZ, RZ ;  /* 0x000000ffff087224 */ /* 0x000fe200078e00ff */
[----:B------:R-:W-:-:S05]  /*0540*/  LOP3.LUT R0, R6, 0x120, R3, 0x78, !PT ;  /* 0x0000012006007812 */ /* 0x000fca00078e7803 */
[----:B------:R-:W-:-:S05]  /*0550*/  @P0 IADD3 R2, R2, 0x1, RZ ;  /* 0x0000000102020810 */ /* 0x000fca0007ffe0ff */
[----:B------:R-:W-:Y:S01]  /*0560*/  IMAD.MOV.U32 R10, RZ, RZ, R2 ;  /* 0x000000ffff0a7224 */ /* 0x000fe200078e0002 */
[----:B------:R-:W-:Y:S01]  /*0570*/  LOP3.LUT R2, R6, 0x110, R3, 0x78, !PT ;  /* 0x0000011006027812 */ /* 0x000fe200078e7803 */
[----:B------:R-:W-:Y:S01]  /*0580*/  IMAD.MOV.U32 R6, RZ, RZ, RZ ;  /* 0x000000ffff067224 */ /* 0x000fe200078e00ff */
[----:B------:R-:W-:Y:S01]  /*0590*/  SGXT.U32 R3, R11, 0x1 ;  /* 0x000000010b03781a */ /* 0x000fe20000000000 */
[----:B------:R-:W-:Y:S01]  /*05a0*/  @!P2 IMAD.MOV R10, RZ, RZ, -R10 ;  /* 0x000000ffff0aa224 */ /* 0x000fe200078e0a0a */
[----:B------:R-:W-:Y:S01]  /*05b0*/  @!P1 LOP3.LUT R10, RZ, R23, RZ, 0x33, !PT ;  /* 0x00000017ff0a9212 */ /* 0x000fe200078e33ff */
[----:B------:R-:W-:Y:S01]  /*05c0*/  IMAD R11, R15, R4, RZ ;  /* 0x000000040f0b7224 */ /* 0x000fe200078e02ff */
[----:B------:R1:W-:Y:S01]  /*05d0*/  STL [R1+0x1a0], R2 ;  /* 0x0001a00201007387 */ /* 0x0003e20000100800 */
[----:B------:R-:W-:Y:S01]  /*05e0*/  IMAD.HI.U32 R6, R7, R13, R6 ;  /* 0x0000000d07067227 */ /* 0x000fe200078e0006 */
[----:B------:R-:W-:-:S03]  /*05f0*/  LOP3.LUT R221, R3, 0xc, RZ, 0xfc, !PT ;  /* 0x0000000c03dd7812 */ /* 0x000fc600078efcff */
[----:B------:R-:W-:Y:S02]  /*0600*/  IMAD.SHL.U32 R68, R10, 0x80, RZ ;  /* 0x000000800a447824 */ /* 0x000fe400078e00ff */
[----:B------:R-:W-:-:S03]  /*0610*/  IMAD.HI.U32 R7, R9, R11, R8 ;  /* 0x0000000b09077227 */ /* 0x000fc600078e0008 */
[C-C-:B------:R-:W-:Y:S01]  /*0620*/  LOP3.LUT R33, R68.reuse, 0x2, R3.reuse, 0xfe, !PT ;  /* 0x0000000244217812 */ /* 0x140fe200078efe03 */
[----:B------:R-:W-:Y:S01]  /*0630*/  IMAD.MOV R8, RZ, RZ, -R10 ;  /* 0x000000ffff087224 */ /* 0x000fe200078e0a0a */
[C-C-:B------:R-:W-:Y:S01]  /*0640*/  LOP3.LUT R153, R68.reuse, 0x6, R3.reuse, 0xfe, !PT ;  /* 0x0000000644997812 */ /* 0x140fe200078efe03 */
[----:B------:R-:W-:Y:S01]  /*0650*/  IMAD R75, R3, c[0x0][0x188], RZ ;  /* 0x00006200034b7a24 */ /* 0x000fe200078e02ff */
[----:B------:R-:W-:Y:S01]  /*0660*/  IABS R15, R33 ;  /* 0x00000021000f7213 */ /* 0x000fe20000000000 */
[----:B------:R-:W-:Y:S01]  /*0670*/  IMAD R8, R23, R8, R14 ;  /* 0x0000000817087224 */ /* 0x000fe200078e020e */
[----:B------:R-:W-:Y:S01]  /*0680*/  IABS R19, R153 ;  /* 0x0000009900137213 */ /* 0x000fe20000000000 */
[----:B------:R-:W-:Y:S01]  /*0690*/  STL [R1+0x108], R33 ;  /* 0x0001082101007387 */ /* 0x000fe20000100800 */
[--C-:B------:R-:W-:Y:S01]  /*06a0*/  LOP3.LUT R149, R68, 0xe, R3.reuse, 0xfe, !PT ;  /* 0x0000000e44957812 */ /* 0x100fe200078efe03 */
[----:B------:R-:W-:Y:S01]  /*06b0*/  IMAD.HI.U32 R10, R6, R15, RZ ;  /* 0x0000000f060a7227 */ /* 0x000fe200078e00ff */
[----:B------:R-:W-:-:S02]  /*06c0*/  LOP3.LUT R144, R68, 0x18, R3, 0xfe, !PT ;  /* 0x0000001844907812 */ /* 0x000fc400078efe03 */
[----:B------:R-:W-:Y:S01]  /*06d0*/  IABS R24, R149 ;  /* 0x0000009500187213 */ /* 0x000fe20000000000 */
[----:B------:R-:W-:Y:S01]  /*06e0*/  IMAD.HI.U32 R12, R6, R19, RZ ;  /* 0x00000013060c7227 */ /* 0x000fe200078e00ff */
[----:B------:R-:W-:Y:S02]  /*06f0*/  IABS R34, R144 ;  /* 0x0000009000227213 */ /* 0x000fe40000000000 */
[C-C-:B------:R-:W-:Y:S01]  /*0700*/  LOP3.LUT R139, R68.reuse, 0x22, R3.reuse, 0xfe, !PT ;  /* 0x00000022448b7812 */ /* 0x140fe200078efe03 */
[----:B------:R-:W-:Y:S01]  /*0710*/  IMAD.MOV R16, RZ, RZ, -R10 ;  /* 0x000000ffff107224 */ /* 0x000fe200078e0a0a */
[----:B------:R-:W-:Y:S01]  /*0720*/  LOP3.LUT R131, R68, 0x2c, R3, 0xfe, !PT ;  /* 0x0000002c44837812 */ /* 0x000fe200078efe03 */
[----:B------:R-:W-:Y:S01]  /*0730*/  IMAD.MOV R20, RZ, RZ, -R12 ;  /* 0x000000ffff147224 */ /* 0x000fe200078e0a0c */
[----:B------:R-:W-:Y:S01]  /*0740*/  IABS R44, R139 ;  /* 0x0000008b002c7213 */ /* 0x000fe20000000000 */
[----:B------:R-:W-:Y:S01]  /*0750*/  IMAD R12, R5, R16, R15 ;  /* 0x00000010050c7224 */ /* 0x000fe200078e020f */
[----:B------:R-:W-:Y:S01]  /*0760*/  IABS R54, R131 ;  /* 0x0000008300367213 */ /* 0x000fe20000000000 */
[----:B------:R-:W-:Y:S01]  /*0770*/  IMAD.HI.U32 R15, R6, R24, RZ ;  /* 0x00000018060f7227 */ /* 0x000fe200078e00ff */
[----:B------:R-:W-:-:S02]  /*0780*/  LOP3.LUT R121, R68, 0x36, R3, 0xfe, !PT ;  /* 0x0000003644797812 */ /* 0x000fc400078efe03 */
[----:B------:R-:W-:Y:S01]  /*0790*/  LOP3.LUT R242, R68, R3, RZ, 0xfc, !PT ;  /* 0x0000000344f27212 */ /* 0x000fe200078efcff */
[----:B------:R-:W-:Y:S01]  /*07a0*/  IMAD.MOV R15, RZ, RZ, -R15 ;  /* 0x000000ffff0f7224 */ /* 0x000fe200078e0a0f */
[----:B------:R-:W-:Y:S01]  /*07b0*/  IABS R64, R121 ;  /* 0x0000007900407213 */ /* 0x000fe20000000000 */
[C---:B------:R-:W-:Y:S01]  /*07c0*/  IMAD R16, R5.reuse, R20, R19 ;  /* 0x0000001405107224 */ /* 0x040fe200078e0213 */
[C---:B------:R-:W-:Y:S01]  /*07d0*/  LOP3.LUT R111, R242.reuse, 0x40, RZ, 0xfc, !PT ;  /* 0x00000040f26f7812 */ /* 0x040fe200078efcff */
[----:B------:R-:W-:Y:S01]  /*07e0*/  IMAD R24, R5, R15, R24 ;  /* 0x0000000f05187224 */ /* 0x000fe200078e0218 */
[----:B------:R-:W-:Y:S01]  /*07f0*/  LOP3.LUT R101, R242, 0x4a, RZ, 0xfc, !PT ;  /* 0x0000004af2657812 */ /* 0x000fe200078efcff */
[----:B------:R-:W-:Y:S01]  /*0800*/  IMAD.HI.U32 R15, R6, R34, RZ ;  /* 0x00000022060f7227 */ /* 0x000fe200078e00ff */
[----:B------:R-:W-:Y:S02]  /*0810*/  IABS R74, R111 ;  /* 0x0000006f004a7213 */ /* 0x000fe40000000000 */
[----:B------:R-:W-:Y:S01]  /*0820*/  IABS R84, R101 ;  /* 0x0000006500547213 */ /* 0x000fe20000000000 */
[----:B------:R-:W-:Y:S01]  /*0830*/  IMAD.MOV R15, RZ, RZ, -R15 ;  /* 0x000000ffff0f7224 */ /* 0x000fe200078e0a0f */
[C---:B------:R-:W-:Y:S01]  /*0840*/  LOP3.LUT R73, R242.reuse, 0x54, RZ, 0xfc, !PT ;  /* 0x00000054f2497812 */ /* 0x040fe200078efcff */
[----:B------:R-:W-:Y:S01]  /*0850*/  IMAD.IADD R8, R21, 0x1, R8 ;  /* 0x0000000115087824 */ /* 0x000fe200078e0208 */
[----:B------:R-:W-:Y:S01]  /*0860*/  LOP3.LUT R63, R242, 0x5e, RZ, 0xfc, !PT ;  /* 0x0000005ef23f7812 */ /* 0x000fe200078efcff */
[----:B------:R-:W-:Y:S01]  /*0870*/  IMAD R34, R5, R15, R34 ;  /* 0x0000000f05227224 */ /* 0x000fe200078e0222 */
[----:B------:R-:W-:Y:S01]  /*0880*/  IABS R94, R73 ;  /* 0x00000049005e7213 */ /* 0x000fe20000000000 */
[----:B------:R-:W-:Y:S01]  /*0890*/  IMAD.HI.U32 R15, R6, R44, RZ ;  /* 0x0000002c060f7227 */ /* 0x000fe200078e00ff */
[----:B------:R-:W-:-:S02]  /*08a0*/  IABS R102, R63 ;  /* 0x0000003f00667213 */ /* 0x000fc40000000000 */
[----:B------:R-:W-:Y:S01]  /*08b0*/  LOP3.LUT R154, R68, 0x4, R3, 0xfe, !PT ;  /* 0x00000004449a7812 */ /* 0x000fe200078efe03 */
[----:B------:R-:W-:Y:S01]  /*08c0*/  IMAD.MOV R15, RZ, RZ, -R15 ;  /* 0x000000ffff0f7224 */ /* 0x000fe200078e0a0f */
[----:B------:R-:W-:Y:S02]  /*08d0*/  LOP3.LUT R37, R242, 0x68, RZ, 0xfc, !PT ;  /* 0x00000068f2257812 */ /* 0x000fe400078efcff */
[----:B------:R-:W-:Y:S01]  /*08e0*/  IABS R13, R242 ;  /* 0x000000f2000d7213 */ /* 0x000fe20000000000 */
[C---:B------:R-:W-:Y:S01]  /*08f0*/  IMAD R44, R5.reuse, R15, R44 ;  /* 0x0000000f052c7224 */ /* 0x040fe200078e022c */
[----:B------:R-:W-:Y:S01]  /*0900*/  IABS R17, R154 ;  /* 0x0000009a00117213 */ /* 0x000fe20000000000 */
[----:B------:R-:W-:Y:S01]  /*0910*/  IMAD.HI.U32 R15, R6, R54, RZ ;  /* 0x00000036060f7227 */ /* 0x000fe200078e00ff */
[----:B------:R-:W-:Y:S01]  /*0920*/  IABS R108, R37 ;  /* 0x00000025006c7213 */ /* 0x000fe20000000000 */
[----:B------:R-:W-:Y:S01]  /*0930*/  STL [R1+0x104], R154 ;  /* 0x0001049a01007387 */ /* 0x000fe20000100800 */
[C---:B------:R-:W-:Y:S01]  /*0940*/  LOP3.LUT R43, R242.reuse, 0x72, RZ, 0xfc, !PT ;  /* 0x00000072f22b7812 */ /* 0x040fe200078efcff */
[----:B------:R-:W-:Y:S01]  /*0950*/  IMAD.MOV R15, RZ, RZ, -R15 ;  /* 0x000000ffff0f7224 */ /* 0x000fe200078e0a0f */
[----:B------:R-:W-:Y:S01]  /*0960*/  LOP3.LUT R29, R242, 0x7e, RZ, 0xfc, !PT ;  /* 0x0000007ef21d7812 */ /* 0x000fe200078efcff */
[----:B------:R-:W-:Y:S01]  /*0970*/  IMAD.HI.U32 R9, R6, R13, RZ ;  /* 0x0000000d06097227 */ /* 0x000fe200078e00ff */
[----:B------:R-:W-:Y:S01]  /*0980*/  IABS R124, R43 ;  /* 0x0000002b007c7213 */ /* 0x000fe20000000000 */
[----:B------:R-:W-:Y:S01]  /*0990*/  STL [R1+0x100], R153 ;  /* 0x0001009901007387 */ /* 0x000fe20000100800 */
[----:B------:R-:W-:Y:S01]  /*09a0*/  IABS R136, R29 ;  /* 0x0000001d00887213 */ /* 0x000fe20000000000 */
[C---:B------:R-:W-:Y:S01]  /*09b0*/  IMAD R54, R5.reuse, R15, R54 ;  /* 0x0000000f05367224 */ /* 0x040fe200078e0236 */
[----:B------:R-:W-:Y:S01]  /*09c0*/  LOP3.LUT R152, R68, 0x8, R3, 0xfe, !PT ;  /* 0x0000000844987812 */ /* 0x000fe200078efe03 */
[----:B------:R-:W-:Y:S01]  /*09d0*/  IMAD.HI.U32 R15, R6, R64, RZ ;  /* 0x00000040060f7227 */ /* 0x000fe200078e00ff */
[----:B------:R-:W-:-:S02]  /*09e0*/  ISETP.GT.U32.AND P1, PT, R5, R12, PT ;  /* 0x0000000c0500720c */ /* 0x000fc40003f24070 */
[C---:B------:R-:W-:Y:S01]  /*09f0*/  LOP3.LUT R151, R68.reuse, 0xa, R3, 0xfe, !PT ;  /* 0x0000000a44977812 */ /* 0x040fe200078efe03 */
[----:B------:R-:W-:Y:S01]  /*0a00*/  IMAD.MOV R15, RZ, RZ, -R15 ;  /* 0x000000ffff0f7224 */ /* 0x000fe200078e0a0f */
[--C-:B------:R-:W-:Y:S01]  /*0a10*/  LOP3.LUT R150, R68, 0xc, R3.reuse, 0xfe, !PT ;  /* 0x0000000c44967812 */ /* 0x100fe200078efe03 */
[----:B------:R-:W-:Y:S01]  /*0a20*/  IMAD.HI.U32 R11, R6, R17, RZ ;  /* 0x00000011060b7227 */ /* 0x000fe200078e00ff */
[----:B------:R-:W-:Y:S01]  /*0a30*/  IABS R20, R151 ;  /* 0x0000009700147213 */ /* 0x000fe20000000000 */
[----:B------:R-:W-:Y:S01]  /*0a40*/  STL [R1+0xfc], R152 ;  /* 0x0000fc9801007387 */ /* 0x000fe20000100800 */
[----:B------:R-:W-:Y:S01]  /*0a50*/  IABS R22, R150 ;  /* 0x0000009600167213 */ /* 0x000fe20000000000 */
[C---:B------:R-:W-:Y:S01]  /*0a60*/  IMAD R64, R5.reuse, R15, R64 ;  /* 0x0000000f05407224 */ /* 0x040fe200078e0240 */
[----:B------:R-:W-:Y:S01]  /*0a70*/  LOP3.LUT R147, R68, 0x12, R3, 0xfe, !PT ;  /* 0x0000001244937812 */ /* 0x000fe200078efe03 */
[----:B------:R-:W-:Y:S01]  /*0a80*/  IMAD.HI.U32 R15, R6, R74, RZ ;  /* 0x0000004a060f7227 */ /* 0x000fe200078e00ff */
[C---:B------:R-:W-:Y:S01]  /*0a90*/  ISETP.GT.U32.AND P3, PT, R5.reuse, R16, PT ;  /* 0x000000100500720c */ /* 0x040fe20003f64070 */
[----:B------:R-:W-:Y:S01]  /*0aa0*/  STL [R1+0xf8], R151 ;  /* 0x0000f89701007387 */ /* 0x000fe20000100800 */
[----:B------:R-:W-:Y:S01]  /*0ab0*/  IABS R28, R147 ;  /* 0x00000093001c7213 */ /* 0x000fe20000000000 */
[----:B------:R-:W-:Y:S01]  /*0ac0*/  IMAD.MOV R15, RZ, RZ, -R15 ;  /* 0x000000ffff0f7224 */ /* 0x000fe200078e0a0f */
[C---:B------:R-:W-:Y:S01]  /*0ad0*/  LOP3.LUT R148, R68.reuse, 0x10, R3, 0xfe, !PT ;  /* 0x0000001044947812 */ /* 0x040fe200078efe03 */
[----:B------:R-:W-:Y:S01]  /*0ae0*/  IMAD.MOV R14, RZ, RZ, -R9 ;  /* 0x000000ffff0e7224 */ /* 0x000fe200078e0a09 */
[--C-:B------:R-:W-:Y:S01]  /*0af0*/  LOP3.LUT R145, R68, 0x16, R3.reuse, 0xfe, !PT ;  /* 0x0000001644917812 */ /* 0x100fe200078efe03 */
[C---:B------:R-:W-:Y:S01]  /*0b00*/  IMAD R74, R5.reuse, R15, R74 ;  /* 0x0000000f054a7224 */ /* 0x040fe200078e024a */
[----:B------:R-:W-:Y:S01]  /*0b10*/  IABS R26, R148 ;  /* 0x00000094001a7213 */ /* 0x000fe20000000000 */
[----:B------:R-:W-:Y:S01]  /*0b20*/  IMAD.HI.U32 R15, R6, R84, RZ ;  /* 0x00000054060f7227 */ /* 0x000fe200078e00ff */
[----:B------:R-:W-:Y:S01]  /*0b30*/  IABS R32, R145 ;  /* 0x0000009100207213 */ /* 0x000fe20000000000 */
[----:B------:R-:W-:Y:S01]  /*0b40*/  STL [R1+0xf4], R150 ;  /* 0x0000f49601007387 */ /* 0x000fe20000100800 */
[C---:B------:R-:W-:Y:S01]  /*0b50*/  LOP3.LUT R146, R68.reuse, 0x14, R3, 0xfe, !PT ;  /* 0x0000001444927812 */ /* 0x040fe200078efe03 */
[----:B------:R-:W-:Y:S01]  /*0b60*/  IMAD.MOV R15, RZ, RZ, -R15 ;  /* 0x000000ffff0f7224 */ /* 0x000fe200078e0a0f */
[C---:B------:R-:W-:Y:S01]  /*0b70*/  LOP3.LUT R143, R68.reuse, 0x1a, R3, 0xfe, !PT ;  /* 0x0000001a448f7812 */ /* 0x040fe200078efe03 */
[----:B------:R-:W-:Y:S01]  /*0b80*/  IMAD.MOV R18, RZ, RZ, -R11 ;  /* 0x000000ffff127224 */ /* 0x000fe200078e0a0b */
[----:B------:R-:W-:Y:S01]  /*0b90*/  IABS R30, R146 ;  /* 0x00000092001e7213 */ /* 0x000fe20000000000 */
[C---:B------:R-:W-:Y:S01]  /*0ba0*/  IMAD R84, R5.reuse, R15, R84 ;  /* 0x0000000f05547224 */ /* 0x040fe200078e0254 */
[----:B------:R-:W-:Y:S01]  /*0bb0*/  LOP3.LUT R140, R68, 0x20, R3, 0xfe, !PT ;  /* 0x00000020448c7812 */ /* 0x000fe200078efe03 */
[----:B------:R-:W-:Y:S01]  /*0bc0*/  IMAD.HI.U32 R15, R6, R94, RZ ;  /* 0x0000005e060f7227 */ /* 0x000fe200078e00ff */
[----:B------:R-:W-:Y:S01]  /*0bd0*/  IABS R36, R143 ;  /* 0x0000008f00247213 */ /* 0x000fe20000000000 */
[----:B------:R-:W-:Y:S01]  /*0be0*/  STL [R1+0xf0], R149 ;  /* 0x0000f09501007387 */ /* 0x000fe20000100800 */
[----:B------:R-:W-:Y:S01]  /*0bf0*/  IABS R42, R140 ;  /* 0x0000008c002a7213 */ /* 0x000fe20000000000 */
[----:B------:R-:W-:Y:S01]  /*0c00*/  IMAD.MOV R15, RZ, RZ, -R15 ;  /* 0x000000ffff0f7224 */ /* 0x000fe200078e0a0f */
[C---:B------:R-:W-:Y:S01]  /*0c10*/  LOP3.LUT R142, R68.reuse, 0x1c, R3, 0xfe, !PT ;  /* 0x0000001c448e7812 */ /* 0x040fe200078efe03 */
[C---:B------:R-:W-:Y:S01]  /*0c20*/  IMAD R10, R5.reuse, R14, R13 ;  /* 0x0000000e050a7224 */ /* 0x040fe200078e020d */
[----:B------:R-:W-:Y:S01]  /*0c30*/  LOP3.LUT R141, R68, 0x1e, R3, 0xfe, !PT ;  /* 0x0000001e448d7812 */ /* 0x000fe200078efe03 */
[C---:B------:R-:W-:Y:S01]  /*0c40*/  IMAD R94, R5.reuse, R15, R94 ;  /* 0x0000000f055e7224 */ /* 0x040fe200078e025e */
[----:B------:R-:W-:Y:S01]  /*0c50*/  IABS R38, R142 ;  /* 0x0000008e00267213 */ /* 0x000fe20000000000 */
[----:B------:R-:W-:Y:S01]  /*0c60*/  IMAD.HI.U32 R15, R6, R102, RZ ;  /* 0x00000066060f7227 */ /* 0x000fe200078e00ff */
[C---:B------:R-:W-:Y:S01]  /*0c70*/  ISETP.GT.U32.AND P0, PT, R5.reuse, R10, PT ;  /* 0x0000000a0500720c */ /* 0x040fe20003f04070 */
[----:B------:R-:W-:Y:S01]  /*0c80*/  STL [R1+0xec], R148 ;  /* 0x0000ec9401007387 */ /* 0x000fe20000100800 */
[----:B------:R-:W-:Y:S01]  /*0c90*/  IABS R40, R141 ;  /* 0x0000008d00287213 */ /* 0x000fe20000000000 */
[----:B------:R-:W-:Y:S01]  /*0ca0*/  IMAD.MOV R15, RZ, RZ, -R15 ;  /* 0x000000ffff0f7224 */ /* 0x000fe200078e0a0f */
[----:B------:R-:W-:Y:S01]  /*0cb0*/  LOP3.LUT R138, R68, 0x24, R3, 0xfe, !PT ;  /* 0x00000024448a7812 */ /* 0x000fe200078efe03 */
[C---:B------:R-:W-:Y:S01]  /*0cc0*/  IMAD R14, R5.reuse, R18, R17 ;  /* 0x00000012050e7224 */ /* 0x040fe200078e0211 */
[----:B------:R-:W-:Y:S01]  /*0cd0*/  IABS R18, R152 ;  /* 0x0000009800127213 */ /* 0x000fe20000000000 */
[C---:B------:R-:W-:Y:S01]  /*0ce0*/  IMAD R102, R5.reuse, R15, R102 ;  /* 0x0000000f05667224 */ /* 0x040fe200078e0266 */
[----:B------:R-:W-:Y:S01]  /*0cf0*/  IABS R46, R138 ;  /* 0x0000008a002e7213 */ /* 0x000fe20000000000 */
[----:B------:R-:W-:Y:S01]  /*0d00*/  IMAD.HI.U32 R15, R6, R108, RZ ;  /* 0x0000006c060f7227 */ /* 0x000fe200078e00ff */
[C---:B------:R-:W-:Y:S01]  /*0d10*/  ISETP.GT.U32.AND P2, PT, R5.reuse, R14, PT ;  /* 0x0000000e0500720c */ /* 0x040fe20003f44070 */
[----:B------:R-:W-:Y:S01]  /*0d20*/  STL [R1+0xe8], R147 ;  /* 0x0000e89301007387 */ /* 0x000fe20000100800 */
        /* <DEDUP_REMOVED lines=8> */
[--C-:B------:R-:W-:Y:S01]  /*0db0*/  LOP3.LUT R135, R68, 0x28, R3.reuse, 0xfe, !PT ;  /* 0x0000002844877812 */ /* 0x100fe200078efe03 */
[----:B------:R-:W-:Y:S01]  /*0dc0*/  IMAD.HI.U32 R15, R6, R124, RZ ;  /* 0x0000007c060f7227 */ /* 0x000fe200078e00ff */
[C-C-:B------:R-:W-:Y:S01]  /*0dd0*/  LOP3.LUT R127, R68.reuse, 0x30, R3.reuse, 0xfe, !PT ;  /* 0x00000030447f7812 */ /* 0x140fe200078efe03 */
[----:B------:R-:W-:Y:S01]  /*0de0*/  STL [R1+0xe0], R145 ;  /* 0x0000e09101007387 */ /* 0x000fe20000100800 */
[----:B------:R-:W-:Y:S01]  /*0df0*/  LOP3.LUT R133, R68, 0x2a, R3, 0xfe, !PT ;  /* 0x0000002a44857812 */ /* 0x000fe200078efe03 */
[----:B------:R-:W-:Y:S01]  /*0e00*/  IMAD.MOV R15, RZ, RZ, -R15 ;  /* 0x000000ffff0f7224 */ /* 0x000fe200078e0a0f */
[----:B------:R-:W-:Y:S01]  /*0e10*/  IABS R50, R135 ;  /* 0x0000008700327213 */ /* 0x000fe20000000000 */
[----:B------:R-:W-:Y:S01]  /*0e20*/  @!P2 IMAD.IADD R14, R14, 0x1, -R5 ;  /* 0x000000010e0ea824 */ /* 0x000fe200078e0a05 */
[----:B------:R-:W-:Y:S01]  /*0e30*/  IABS R58, R127 ;  /* 0x0000007f003a7213 */ /* 0x000fe20000000000 */
[C---:B------:R-:W-:Y:S01]  /*0e40*/  IMAD R124, R5.reuse, R15, R124 ;  /* 0x0000000f057c7224 */ /* 0x040fe200078e027c */
[----:B------:R-:W-:Y:S01]  /*0e50*/  IABS R52, R133 ;  /* 0x0000008500347213 */ /* 0x000fe20000000000 */
[----:B------:R-:W-:Y:S01]  /*0e60*/  IMAD.HI.U32 R15, R6, R136, RZ ;  /* 0x00000088060f7227 */ /* 0x000fe200078e00ff */
[C-C-:B------:R-:W-:Y:S01]  /*0e70*/  LOP3.LUT R125, R68.reuse, 0x32, R3.reuse, 0xfe, !PT ;  /* 0x00000032447d7812 */ /* 0x140fe200078efe03 */
[----:B------:R-:W-:Y:S01]  /*0e80*/  STL [R1+0xdc], R144 ;  /* 0x0000dc9001007387 */ /* 0x000fe20000100800 */
[C---:B------:R-:W-:Y:S01]  /*0e90*/  LOP3.LUT R123, R68.reuse, 0x34, R3, 0xfe, !PT ;  /* 0x00000034447b7812 */ /* 0x040fe200078efe03 */
[----:B------:R-:W-:Y:S01]  /*0ea0*/  IMAD.MOV R15, RZ, RZ, -R15 ;  /* 0x000000ffff0f7224 */ /* 0x000fe200078e0a0f */
[----:B------:R-:W-:Y:S01]  /*0eb0*/  IABS R60, R125 ;  /* 0x0000007d003c7213 */ /* 0x000fe20000000000 */
[----:B------:R-:W-:Y:S01]  /*0ec0*/  IMAD.MOV R9, RZ, RZ, -R9 ;  /* 0x000000ffff097224 */ /* 0x000fe200078e0a09 */
[----:B------:R-:W-:Y:S01]  /*0ed0*/  IABS R62, R123 ;  /* 0x0000007b003e7213 */ /* 0x000fe20000000000 */
[C---:B------:R-:W-:Y:S01]  /*0ee0*/  IMAD R136, R5.reuse, R15, R136 ;  /* 0x0000000f05887224 */ /* 0x040fe200078e0288 */
[--C-:B------:R-:W-:Y:S01]  /*0ef0*/  LOP3.LUT R119, R68, 0x38, R3.reuse, 0xfe, !PT ;  /* 0x0000003844777812 */ /* 0x100fe200078efe03 */
[----:B------:R-:W-:Y:S01]  /*0f00*/  IMAD.HI.U32 R11, R6, R20, RZ ;  /* 0x00000014060b7227 */ /* 0x000fe200078e00ff */
[--C-:B------:R-:W-:Y:S01]  /*0f10*/  LOP3.LUT R117, R68, 0x3a, R3.reuse, 0xfe, !PT ;  /* 0x0000003a44757812 */ /* 0x100fe200078efe03 */
[----:B------:R-:W-:Y:S01]  /*0f20*/  STL [R1+0xd8], R143 ;  /* 0x0000d88f01007387 */ /* 0x000fe20000100800 */
[----:B------:R-:W-:Y:S01]  /*0f30*/  IABS R66, R119 ;  /* 0x0000007700427213 */ /* 0x000fe20000000000 */
[----:B------:R-:W-:Y:S01]  /*0f40*/  IMAD.HI.U32 R13, R6, R22, RZ ;  /* 0x00000016060d7227 */ /* 0x000fe200078e00ff */
[C-C-:B------:R-:W-:Y:S01]  /*0f50*/  LOP3.LUT R115, R68.reuse, 0x3c, R3.reuse, 0xfe, !PT ;  /* 0x0000003c44737812 */ /* 0x140fe200078efe03 */
[----:B------:R-:W-:Y:S01]  /*0f60*/  STL [R1+0xd4], R142 ;  /* 0x0000d48e01007387 */ /* 0x000fe20000100800 */
[----:B------:R-:W-:Y:S01]  /*0f70*/  LOP3.LUT R113, R68, 0x3e, R3, 0xfe, !PT ;  /* 0x0000003e44717812 */ /* 0x000fe200078efe03 */
[--C-:B------:R-:W-:Y:S01]  /*0f80*/  @!P0 IMAD.IADD R10, R10, 0x1, -R5.reuse ;  /* 0x000000010a0a8824 */ /* 0x100fe200078e0a05 */
[C---:B------:R-:W-:Y:S01]  /*0f90*/  ISETP.GT.U32.AND P0, PT, R5.reuse, R136, PT ;  /* 0x000000880500720c */ /* 0x040fe20003f04070 */
[----:B------:R-:W-:Y:S01]  /*0fa0*/  @!P1 IMAD.IADD R12, R12, 0x1, -R5 ;  /* 0x000000010c0c9824 */ /* 0x000fe200078e0a05 */
[C---:B------:R-:W-:Y:S01]  /*0fb0*/  ISETP.GT.U32.AND P1, PT, R5.reuse, R14, PT ;  /* 0x0000000e0500720c */ /* 0x040fe20003f24070 */
[C---:B------:R-:W-:Y:S01]  /*0fc0*/  IMAD R18, R5.reuse, R9, R18 ;  /* 0x0000000905127224 */ /* 0x040fe200078e0212 */
[C---:B------:R-:W-:Y:S01]  /*0fd0*/  ISETP.GT.U32.AND P4, PT, R5.reuse, R10, PT ;  /* 0x0000000a0500720c */ /* 0x040fe20003f84070 */
[----:B------:R-:W-:Y:S01]  /*0fe0*/  IMAD.MOV R11, RZ, RZ, -R11 ;  /* 0x000000ffff0b7224 */ /* 0x000fe200078e0a0b */
[C---:B------:R-:W-:Y:S01]  /*0ff0*/  ISETP.GT.U32.AND P5, PT, R5.reuse, R12, PT ;  /* 0x0000000c0500720c */ /* 0x040fe20003fa4070 */
[----:B------:R-:W-:Y:S01]  /*1000*/  IMAD.MOV R13, RZ, RZ, -R13 ;  /* 0x000000ffff0d7224 */ /* 0x000fe200078e0a0d */
[----:B------:R-:W-:Y:S01]  /*1010*/  IABS R68, R117 ;  /* 0x0000007500447213 */ /* 0x000fe20000000000 */
[----:B------:R-:W-:Y:S01]  /*1020*/  IMAD.HI.U32 R9, R6, R28, RZ ;  /* 0x0000001c06097227 */ /* 0x000fe200078e00ff */
[----:B------:R-:W-:Y:S01]  /*1030*/  IABS R72, R113 ;  /* 0x0000007100487213 */ /* 0x000fe20000000000 */
[----:B------:R-:W-:Y:S01]  /*1040*/  STL [R1+0xd0], R141 ;  /* 0x0000d08d01007387 */ /* 0x000fe20000100800 */
[----:B------:R-:W-:Y:S01]  /*1050*/  LOP3.LUT R109, R242, 0x42, RZ, 0xfc, !PT ;  /* 0x00000042f26d7812 */ /* 0x000fe200078efcff */
[C---:B------:R-:W-:Y:S01]  /*1060*/  IMAD R20, R5.reuse, R11, R20 ;  /* 0x0000000b05147224 */ /* 0x040fe200078e0214 */
[----:B------:R-:W-:Y:S01]  /*1070*/  IABS R70, R115 ;  /* 0x0000007300467213 */ /* 0x000fe20000000000 */
[C---:B------:R-:W-:Y:S01]  /*1080*/  IMAD R22, R5.reuse, R13, R22 ;  /* 0x0000000d05167224 */ /* 0x040fe200078e0216 */
[----:B------:R-:W-:Y:S01]  /*1090*/  IABS R76, R109 ;  /* 0x0000006d004c7213 */ /* 0x000fe20000000000 */
[----:B------:R-:W-:Y:S01]  /*10a0*/  IMAD.MOV R9, RZ, RZ, -R9 ;  /* 0x000000ffff097224 */ /* 0x000fe200078e0a09 */
[C---:B------:R-:W-:Y:S01]  /*10b0*/  ISETP.GT.U32.AND P2, PT, R5.reuse, R20, PT ;  /* 0x000000140500720c */ /* 0x040fe20003f44070 */
[----:B------:R-:W-:Y:S01]  /*10c0*/  @!P3 IMAD.IADD R16, R16, 0x1, -R5 ;  /* 0x000000011010b824 */ /* 0x000fe200078e0a05 */
[C---:B------:R-:W-:Y:S01]  /*10d0*/  ISETP.GT.U32.AND P3, PT, R5.reuse, R18, PT ;  /* 0x000000120500720c */ /* 0x040fe20003f64070 */
[----:B------:R-:W-:Y:S01]  /*10e0*/  IMAD.HI.U32 R17, R6, R26, RZ ;  /* 0x0000001a06117227 */ /* 0x000fe200078e00ff */
[----:B------:R-:W-:Y:S01]  /*10f0*/  LOP3.LUT R107, R242, 0x44, RZ, 0xfc, !PT ;  /* 0x00000044f26b7812 */ /* 0x000fe200078efcff */
[----:B------:R-:W-:Y:S01]  /*1100*/  STL [R1+0xcc], R140 ;  /* 0x0000cc8c01007387 */ /* 0x000fe20000100800 */
[C---:B------:R-:W-:Y:S01]  /*1110*/  ISETP.GT.U32.AND P6, PT, R5.reuse, R16, PT ;  /* 0x000000100500720c */ /* 0x040fe20003fc4070 */
[----:B------:R-:W-:Y:S01]  /*1120*/  IMAD.HI.U32 R13, R6, R32, RZ ;  /* 0x00000020060d7227 */ /* 0x000fe200078e00ff */
[C---:B------:R-:W-:Y:S01]  /*1130*/  LOP3.LUT R99, R242.reuse, 0x4c, RZ, 0xfc, !PT ;  /* 0x0000004cf2637812 */ /* 0x040fe200078efcff */
[----:B------:R-:W-:Y:S01]  /*1140*/  STL [R1+0xc8], R139 ;  /* 0x0000c88b01007387 */ /* 0x000fe20000100800 */
[C---:B------:R-:W-:Y:S01]  /*1150*/  LOP3.LUT R105, R242.reuse, 0x46, RZ, 0xfc, !PT ;  /* 0x00000046f2697812 */ /* 0x040fe200078efcff */
[C---:B------:R-:W-:Y:S01]  /*1160*/  IMAD R28, R5.reuse, R9, R28 ;  /* 0x00000009051c7224 */ /* 0x040fe200078e021c */
[----:B------:R-:W-:Y:S01]  /*1170*/  IABS R78, R107 ;  /* 0x0000006b004e7213 */ /* 0x000fe20000000000 */
[----:B------:R-:W-:Y:S01]  /*1180*/  IMAD.MOV R17, RZ, RZ, -R17 ;  /* 0x000000ffff117224 */ /* 0x000fe200078e0a11 */
[----:B------:R-:W-:Y:S01]  /*1190*/  IABS R86, R99 ;  /* 0x0000006300567213 */ /* 0x000fe20000000000 */
[----:B------:R-:W-:Y:S01]  /*11a0*/  IMAD.MOV R13, RZ, RZ, -R13 ;  /* 0x000000ffff0d7224 */ /* 0x000fe200078e0a0d */
[----:B------:R-:W-:Y:S01]  /*11b0*/  LOP3.LUT R103, R242, 0x48, RZ, 0xfc, !PT ;  /* 0x00000048f2677812 */ /* 0x000fe200078efcff */
[----:B------:R-:W-:Y:S01]  /*11c0*/  IMAD.HI.U32 R11, R6, R30, RZ ;  /* 0x0000001e060b7227 */ /* 0x000fe200078e00ff */
[----:B------:R-:W-:Y:S01]  /*11d0*/  IABS R80, R105 ;  /* 0x0000006900507213 */ /* 0x000fe20000000000 */
[----:B------:R-:W-:Y:S01]  /*11e0*/  STL [R1+0xc4], R138 ;  /* 0x0000c48a01007387 */ /* 0x000fe20000100800 */
[----:B------:R-:W-:Y:S01]  /*11f0*/  IABS R82, R103 ;  /* 0x0000006700527213 */ /* 0x000fe20000000000 */
[--C-:B------:R-:W-:Y:S01]  /*1200*/  @!P0 IMAD.IADD R136, R136, 0x1, -R5.reuse ;  /* 0x0000000188888824 */ /* 0x100fe200078e0a05 */
[C---:B------:R-:W-:Y:S01]  /*1210*/  ISETP.GT.U32.AND P0, PT, R5.reuse, R22, PT ;  /* 0x000000160500720c */ /* 0x040fe20003f04070 */
[----:B------:R-:W-:Y:S01]  /*1220*/  @!P1 IMAD.IADD R14, R14, 0x1, -R5 ;  /* 0x000000010e0e9824 */ /* 0x000fe200078e0a05 */
[C---:B------:R-:W-:Y:S01]  /*1230*/  ISETP.GT.U32.AND P1, PT, R5.reuse, R28, PT ;  /* 0x0000001c0500720c */ /* 0x040fe20003f24070 */
[C---:B------:R-:W-:Y:S01]  /*1240*/  IMAD R26, R5.reuse, R17, R26 ;  /* 0x00000011051a7224 */ /* 0x040fe200078e021a */
[C---:B------:R-:W-:Y:S01]  /*1250*/  LOP3.LUT R97, R242.reuse, 0x4e, RZ, 0xfc, !PT ;  /* 0x0000004ef2617812 */ /* 0x040fe200078efcff */
[C---:B------:R-:W-:Y:S01]  /*1260*/  IMAD R32, R5.reuse, R13, R32 ;  /* 0x0000000d05207224 */ /* 0x040fe200078e0220 */
[----:B------:R-:W-:Y:S01]  /*1270*/  LOP3.LUT R95, R242, 0x50, RZ, 0xfc, !PT ;  /* 0x00000050f25f7812 */ /* 0x000fe200078efcff */
[----:B------:R-:W-:Y:S01]  /*1280*/  IMAD.HI.U32 R17, R6, R36, RZ ;  /* 0x0000002406117227 */ /* 0x000fe200078e00ff */
[----:B------:R-:W-:Y:S01]  /*1290*/  LOP3.LUT R93, R242, 0x52, RZ, 0xfc, !PT ;  /* 0x00000052f25d7812 */ /* 0x000fe200078efcff */
[----:B------:R-:W-:Y:S01]  /*12a0*/  STL [R1+0xc0], R137 ;  /* 0x0000c08901007387 */ /* 0x000fe20000100800 */
[----:B------:R-:W-:Y:S01]  /*12b0*/  IABS R88, R97 ;  /* 0x0000006100587213 */ /* 0x000fe20000000000 */
[----:B------:R-:W-:Y:S01]  /*12c0*/  IMAD.MOV R11, RZ, RZ, -R11 ;  /* 0x000000ffff0b7224 */ /* 0x000fe200078e0a0b */
[----:B------:R-:W-:Y:S01]  /*12d0*/  IABS R90, R95 ;  /* 0x0000005f005a7213 */ /* 0x000fe20000000000 */
[----:B------:R-:W-:Y:S01]  /*12e0*/  IMAD.HI.U32 R13, R6, R42, RZ ;  /* 0x0000002a060d7227 */ /* 0x000fe200078e00ff */
[----:B------:R-:W-:Y:S01]  /*12f0*/  IABS R92, R93 ;  /* 0x0000005d005c7213 */ /* 0x000fe20000000000 */
[----:B------:R-:W-:Y:S01]  /*1300*/  STL [R1+0xbc], R135 ;  /* 0x0000bc8701007387 */ /* 0x000fe20000100800 */
[C---:B------:R-:W-:Y:S01]  /*1310*/  LOP3.LUT R67, R242.reuse, 0x5a, RZ, 0xfc, !PT ;  /* 0x0000005af2437812 */ /* 0x040fe200078efcff */
[----:B------:R-:W-:Y:S01]  /*1320*/  IMAD.MOV R17, RZ, RZ, -R17 ;  /* 0x000000ffff117224 */ /* 0x000fe200078e0a11 */
[----:B------:R-:W-:Y:S01]  /*1330*/  LOP3.LUT R71, R242, 0x56, RZ, 0xfc, !PT ;  /* 0x00000056f2477812 */ /* 0x000fe200078efcff */
[C---:B------:R-:W-:Y:S01]  /*1340*/  IMAD R30, R5.reuse, R11, R30 ;  /* 0x0000000b051e7224 */ /* 0x040fe200078e021e */
[----:B------:R-:W-:Y:S01]  /*1350*/  IABS R100, R67 ;  /* 0x0000004300647213 */ /* 0x000fe20000000000 */
[----:B------:R-:W-:Y:S01]  /*1360*/  IMAD.MOV R13, RZ, RZ, -R13 ;  /* 0x000000ffff0d7224 */ /* 0x000fe200078e0a0d */
[----:B------:R-:W-:Y:S01]  /*1370*/  IABS R96, R71 ;  /* 0x0000004700607213 */ /* 0x000fe20000000000 */
[--C-:B------:R-:W-:Y:S01]  /*1380*/  @!P4 IMAD.IADD R10, R10, 0x1, -R5.reuse ;  /* 0x000000010a0ac824 */ /* 0x100fe200078e0a05 */
[C---:B------:R-:W-:Y:S01]  /*1390*/  ISETP.GT.U32.AND P4, PT, R5.reuse, R24, PT ;  /* 0x000000180500720c */ /* 0x040fe20003f84070 */
[----:B------:R-:W-:Y:S01]  /*13a0*/  IMAD.HI.U32 R9, R6, R38, RZ ;  /* 0x0000002606097227 */ /* 0x000fe200078e00ff */
[C---:B------:R-:W-:Y:S01]  /*13b0*/  LOP3.LUT R69, R242.reuse, 0x58, RZ, 0xfc, !PT ;  /* 0x00000058f2457812 */ /* 0x040fe200078efcff */
[----:B------:R-:W-:Y:S01]  /*13c0*/  STL [R1+0xb8], R133 ;  /* 0x0000b88501007387 */ /* 0x000fe20000100800 */
[C---:B------:R-:W-:Y:S01]  /*13d0*/  LOP3.LUT R65, R242.reuse, 0x5c, RZ, 0xfc, !PT ;  /* 0x0000005cf2417812 */ /* 0x040fe200078efcff */
[C---:B------:R-:W-:Y:S01]  /*13e0*/  IMAD R36, R5.reuse, R17, R36 ;  /* 0x0000001105247224 */ /* 0x040fe200078e0224 */
[----:B------:R-:W-:Y:S01]  /*13f0*/  IABS R98, R69 ;  /* 0x0000004500627213 */ /* 0x000fe20000000000 */
[C---:B------:R-:W-:Y:S01]  /*1400*/  IMAD R42, R5.reuse, R13, R42 ;  /* 0x0000000d052a7224 */ /* 0x040fe200078e022a */
[----:B------:R-:W-:Y:S01]  /*1410*/  LOP3.LUT R61, R242, 0x60, RZ, 0xfc, !PT ;  /* 0x00000060f23d7812 */ /* 0x000fe200078efcff */
[--C-:B------:R-:W-:Y:S01]  /*1420*/  @!P5 IMAD.IADD R12, R12, 0x1, -R5.reuse ;  /* 0x000000010c0cd824 */ /* 0x100fe200078e0a05 */
[C---:B------:R-:W-:Y:S01]  /*1430*/  ISETP.GT.U32.AND P5, PT, R5.reuse, R26, PT ;  /* 0x0000001a0500720c */ /* 0x040fe20003fa4070 */
[--C-:B------:R-:W-:Y:S01]  /*1440*/  @!P6 IMAD.IADD R16, R16, 0x1, -R5.reuse ;  /* 0x000000011010e824 */ /* 0x100fe200078e0a05 */
[C---:B------:R-:W-:Y:S01]  /*1450*/  ISETP.GT.U32.AND P6, PT, R5.reuse, R30, PT ;  /* 0x0000001e0500720c */ /* 0x040fe20003fc4070 */
[--C-:B------:R-:W-:Y:S01]  /*1460*/  @!P3 IMAD.IADD R18, R18, 0x1, -R5.reuse ;  /* 0x000000011212b824 */ /* 0x100fe200078e0a05 */
[C---:B------:R-:W-:Y:S01]  /*1470*/  ISETP.GT.U32.AND P3, PT, R5.reuse, R32, PT ;  /* 0x000000200500720c */ /* 0x040fe20003f64070 */
[----:B------:R-:W-:Y:S01]  /*1480*/  @!P2 IMAD.IADD R20, R20, 0x1, -R5 ;  /* 0x000000011414a824 */ /* 0x000fe200078e0a05 */
[C---:B------:R-:W-:Y:S01]  /*1490*/  ISETP.GT.U32.AND P2, PT, R5.reuse, R34, PT ;  /* 0x000000220500720c */ /* 0x040fe20003f44070 */
[----:B------:R-:W-:Y:S01]  /*14a0*/  IMAD.HI.U32 R11, R6, R40, RZ ;  /* 0x00000028060b7227 */ /* 0x000fe200078e00ff */
[----:B------:R-:W-:Y:S01]  /*14b0*/  IABS R104, R65 ;  /* 0x0000004100687213 */ /* 0x000fe20000000000 */
[----:B------:R-:W-:Y:S01]  /*14c0*/  STL [R1+0xb4], R131 ;  /* 0x0000b48301007387 */ /* 0x000fe20000100800 */
[----:B------:R-:W-:Y:S01]  /*14d0*/  IABS R106, R61 ;  /* 0x0000003d006a7213 */ /* 0x000fe20000000000 */
[----:B------:R-:W-:Y:S01]  /*14e0*/  IMAD.MOV R9, RZ, RZ, -R9 ;  /* 0x000000ffff097224 */ /* 0x000fe200078e0a09 */
[----:B------:R-:W-:Y:S01]  /*14f0*/  LOP3.LUT R59, R242, 0x62, RZ, 0xfc, !PT ;  /* 0x00000062f23b7812 */ /* 0x000fe200078efcff */
[--C-:B------:R-:W-:Y:S01]  /*1500*/  @!P0 IMAD.IADD R22, R22, 0x1, -R5.reuse ;  /* 0x0000000116168824 */ /* 0x100fe200078e0a05 */
[C---:B------:R-:W-:Y:S01]  /*1510*/  ISETP.GT.U32.AND P0, PT, R5.reuse, R36, PT ;  /* 0x000000240500720c */ /* 0x040fe20003f04070 */
[----:B------:R-:W-:Y:S01]  /*1520*/  @!P1 IMAD.IADD R28, R28, 0x1, -R5 ;  /* 0x000000011c1c9824 */ /* 0x000fe200078e0a05 */
[C---:B------:R-:W-:Y:S01]  /*1530*/  ISETP.GT.U32.AND P1, PT, R5.reuse, R42, PT ;  /* 0x0000002a0500720c */ /* 0x040fe20003f24070 */
[----:B------:R-:W-:Y:S01]  /*1540*/  IMAD.MOV R11, RZ, RZ, -R11 ;  /* 0x000000ffff0b7224 */ /* 0x000fe200078e0a0b */
[----:B------:R-:W-:Y:S01]  /*1550*/  IABS R114, R59 ;  /* 0x0000003b00727213 */ /* 0x000fe20000000000 */
[C---:B------:R-:W-:Y:S01]  /*1560*/  IMAD R38, R5.reuse, R9, R38 ;  /* 0x0000000905267224 */ /* 0x040fe200078e0226 */
[C---:B------:R-:W-:Y:S01]  /*1570*/  LOP3.LUT R35, R242.reuse, 0x64, RZ, 0xfc, !PT ;  /* 0x00000064f2237812 */ /* 0x040fe200078efcff */
        /* <DEDUP_REMOVED lines=24> */
[----:B------:R-:W-:Y:S01]  /*1700*/  IMAD.HI.U32 R9, R6, R48, RZ ;  /* 0x0000003006097227 */ /* 0x000fe200078e00ff */
[----:B------:R-:W-:Y:S01]  /*1710*/  LOP3.LUT R39, R242, 0x6c, RZ, 0xfc, !PT ;  /* 0x0000006cf2277812 */ /* 0x000fe200078efcff */
[----:B------:R-:W-:Y:S01]  /*1720*/  STL [R1+0xac], R127 ;  /* 0x0000ac7f01007387 */ /* 0x000fe20000100800 */
[----:B------:R-:W-:Y:S01]  /*1730*/  IABS R110, R57 ;  /* 0x00000039006e7213 */ /* 0x000fe20000000000 */
[C---:B------:R-:W-:Y:S01]  /*1740*/  IMAD R46, R5.reuse, R17, R46 ;  /* 0x00000011052e7224 */ /* 0x040fe200078e022e */
[----:B------:R-:W-:Y:S01]  /*1750*/  IABS R118, R39 ;  /* 0x0000002700767213 */ /* 0x000fe20000000000 */
[--C-:B------:R-:W-:Y:S01]  /*1760*/  @!P5 IMAD.IADD R40, R40, 0x1, -R5.reuse ;  /* 0x000000012828d824 */ /* 0x100fe200078e0a05 */
[C---:B------:R-:W-:Y:S01]  /*1770*/  ISETP.GT.U32.AND P5, PT, R5.reuse, R28, PT ;  /* 0x0000001c0500720c */ /* 0x040fe20003fa4070 */
[--C-:B------:R-:W-:Y:S01]  /*1780*/  @!P3 IMAD.IADD R20, R20, 0x1, -R5.reuse ;  /* 0x000000011414b824 */ /* 0x100fe200078e0a05 */
[C---:B------:R-:W-:Y:S01]  /*1790*/  ISETP.GT.U32.AND P3, PT, R5.reuse, R32, PT ;  /* 0x000000200500720c */ /* 0x040fe20003f64070 */
[----:B------:R-:W-:Y:S01]  /*17a0*/  @!P2 IMAD.IADD R22, R22, 0x1, -R5 ;  /* 0x000000011616a824 */ /* 0x000fe200078e0a05 */
[C---:B------:R-:W-:Y:S01]  /*17b0*/  ISETP.GT.U32.AND P2, PT, R5.reuse, R34, PT ;  /* 0x000000220500720c */ /* 0x040fe20003f44070 */
[----:B------:R-:W-:Y:S01]  /*17c0*/  IMAD.HI.U32 R17, R6, R56, RZ ;  /* 0x0000003806117227 */ /* 0x000fe200078e00ff */
[C---:B------:R-:W-:Y:S01]  /*17d0*/  LOP3.LUT R53, R242.reuse, 0x6e, RZ, 0xfc, !PT ;  /* 0x0000006ef2357812 */ /* 0x040fe200078efcff */
[----:B------:R-:W-:Y:S01]  /*17e0*/  STL [R1+0xa8], R125 ;  /* 0x0000a87d01007387 */ /* 0x000fe20000100800 */
[----:B------:R-:W-:Y:S01]  /*17f0*/  LOP3.LUT R41, R242, 0x70, RZ, 0xfc, !PT ;  /* 0x00000070f2297812 */ /* 0x000fe200078efcff */
[----:B------:R-:W-:Y:S01]  /*1800*/  IMAD.MOV R9, RZ, RZ, -R9 ;  /* 0x000000ffff097224 */ /* 0x000fe200078e0a09 */
[----:B------:R-:W-:Y:S01]  /*1810*/  IABS R120, R53 ;  /* 0x0000003500787213 */ /* 0x000fe20000000000 */
[--C-:B------:R-:W-:Y:S01]  /*1820*/  @!P0 IMAD.IADD R24, R24, 0x1, -R5.reuse ;  /* 0x0000000118188824 */ /* 0x100fe200078e0a05 */
[C---:B------:R-:W-:Y:S01]  /*1830*/  ISETP.GT.U32.AND P0, PT, R5.reuse, R36, PT ;  /* 0x000000240500720c */ /* 0x040fe20003f04070 */
[----:B------:R-:W-:Y:S01]  /*1840*/  @!P1 IMAD.IADD R30, R30, 0x1, -R5 ;  /* 0x000000011e1e9824 */ /* 0x000fe200078e0a05 */
[C---:B------:R-:W-:Y:S01]  /*1850*/  ISETP.GT.U32.AND P1, PT, R5.reuse, R44, PT ;  /* 0x0000002c0500720c */ /* 0x040fe20003f24070 */
[----:B------:R-:W-:Y:S01]  /*1860*/  IMAD.MOV R17, RZ, RZ, -R17 ;  /* 0x000000ffff117224 */ /* 0x000fe200078e0a11 */
[----:B------:R-:W-:Y:S01]  /*1870*/  LOP3.LUT R51, R242, 0x76, RZ, 0xfc, !PT ;  /* 0x00000076f2337812 */ /* 0x000fe200078efcff */
[C---:B------:R-:W-:Y:S01]  /*1880*/  IMAD R48, R5.reuse, R9, R48 ;  /* 0x0000000905307224 */ /* 0x040fe200078e0230 */
[----:B------:R-:W-:Y:S01]  /*1890*/  IABS R122, R41 ;  /* 0x00000029007a7213 */ /* 0x000fe20000000000 */
[----:B------:R-:W-:Y:S01]  /*18a0*/  IMAD.HI.U32 R11, R6, R50, RZ ;  /* 0x00000032060b7227 */ /* 0x000fe200078e00ff */
[----:B------:R-:W-:Y:S01]  /*18b0*/  IABS R128, R51 ;  /* 0x0000003300807213 */ /* 0x000fe20000000000 */
[----:B------:R-:W-:Y:S01]  /*18c0*/  STL [R1+0xa4], R123 ;  /* 0x0000a47b01007387 */ /* 0x000fe20000100800 */
[----:B------:R-:W-:Y:S01]  /*18d0*/  LOP3.LUT R45, R242, 0x74, RZ, 0xfc, !PT ;  /* 0x00000074f22d7812 */ /* 0x000fe200078efcff */
[----:B------:R-:W-:Y:S01]  /*18e0*/  IMAD.HI.U32 R9, R6, R58, RZ ;  /* 0x0000003a06097227 */ /* 0x000fe200078e00ff */
[C---:B------:R-:W-:Y:S01]  /*18f0*/  LOP3.LUT R47, R242.reuse, 0x78, RZ, 0xfc, !PT ;  /* 0x00000078f22f7812 */ /* 0x040fe200078efcff */
[----:B------:R-:W-:Y:S01]  /*1900*/  STL [R1+0xa0], R121 ;  /* 0x0000a07901007387 */ /* 0x000fe20000100800 */
[----:B------:R-:W-:Y:S01]  /*1910*/  LOP3.LUT R49, R242, 0x7a, RZ, 0xfc, !PT ;  /* 0x0000007af2317812 */ /* 0x000fe200078efcff */
[----:B------:R-:W-:Y:S01]  /*1920*/  IMAD.HI.U32 R13, R6, R52, RZ ;  /* 0x00000034060d7227 */ /* 0x000fe200078e00ff */
[----:B------:R-:W-:Y:S01]  /*1930*/  LOP3.LUT R25, R242, 0x7c, RZ, 0xfc, !PT ;  /* 0x0000007cf2197812 */ /* 0x000fe200078efcff */
[----:B------:R-:W-:Y:S01]  /*1940*/  STL [R1+0x9c], R119 ;  /* 0x00009c7701007387 */ /* 0x000fe20000100800 */
[----:B------:R-:W-:Y:S01]  /*1950*/  IABS R126, R45 ;  /* 0x0000002d007e7213 */ /* 0x000fe20000000000 */
[C---:B------:R-:W-:Y:S01]  /*1960*/  IMAD R56, R5.reuse, R17, R56 ;  /* 0x0000001105387224 */ /* 0x040fe200078e0238 */
[----:B------:R-:W-:Y:S01]  /*1970*/  IABS R130, R47 ;  /* 0x0000002f00827213 */ /* 0x000fe20000000000 */
[----:B------:R-:W-:Y:S01]  /*1980*/  IMAD.MOV R11, RZ, RZ, -R11 ;  /* 0x000000ffff0b7224 */ /* 0x000fe200078e0a0b */
[----:B------:R-:W-:Y:S01]  /*1990*/  IABS R132, R49 ;  /* 0x0000003100847213 */ /* 0x000fe20000000000 */
[----:B------:R-:W-:Y:S01]  /*19a0*/  IMAD.MOV R17, RZ, RZ, -R9 ;  /* 0x000000ffff117224 */ /* 0x000fe200078e0a09 */
[----:B------:R-:W-:Y:S01]  /*19b0*/  IABS R134, R25 ;  /* 0x0000001900867213 */ /* 0x000fe20000000000 */
[----:B------:R-:W-:Y:S01]  /*19c0*/  @!P4 IMAD.IADD R26, R26, 0x1, -R5 ;  /* 0x000000011a1ac824 */ /* 0x000fe200078e0a05 */
[C---:B------:R-:W-:Y:S01]  /*19d0*/  ISETP.GT.U32.AND P4, PT, R5.reuse, R38, PT ;  /* 0x000000260500720c */ /* 0x040fe20003f84070 */
[----:B------:R-:W-:Y:S01]  /*19e0*/  IMAD.MOV R13, RZ, RZ, -R13 ;  /* 0x000000ffff0d7224 */ /* 0x000fe200078e0a0d */
[----:B------:R-:W-:Y:S01]  /*19f0*/  STL [R1+0x98], R117 ;  /* 0x0000987501007387 */ /* 0x000fe20000100800 */
[----:B------:R-:W-:-:S02]  /*1a00*/  IMAD R50, R5, R11, R50 ;  /* 0x0000000b05327224 */ /* 0x000fc400078e0232 */
[C---:B------:R-:W-:Y:S01]  /*1a10*/  IMAD R58, R5.reuse, R17, R58 ;  /* 0x00000011053a7224 */ /* 0x040fe200078e023a */
[----:B------:R-:W-:Y:S01]  /*1a20*/  STL [R1+0x94], R115 ;  /* 0x0000947301007387 */ /* 0x000fe20000100800 */
[--C-:B------:R-:W-:Y:S01]  /*1a30*/  @!P5 IMAD.IADD R28, R28, 0x1, -R5.reuse ;  /* 0x000000011c1cd824 */ /* 0x100fe200078e0a05 */
[C---:B------:R-:W-:Y:S01]  /*1a40*/  ISETP.GT.U32.AND P5, PT, R5.reuse, R40, PT ;  /* 0x000000280500720c */ /* 0x040fe20003fa4070 */
[--C-:B------:R-:W-:Y:S01]  /*1a50*/  @!P3 IMAD.IADD R32, R32, 0x1, -R5.reuse ;  /* 0x000000012020b824 */ /* 0x100fe200078e0a05 */
[C---:B------:R-:W-:Y:S01]  /*1a60*/  ISETP.GT.U32.AND P3, PT, R5.reuse, R46, PT ;  /* 0x0000002e0500720c */ /* 0x040fe20003f64070 */
[----:B------:R-:W-:Y:S01]  /*1a70*/  @!P2 IMAD.IADD R34, R34, 0x1, -R5 ;  /* 0x000000012222a824 */ /* 0x000fe200078e0a05 */
[C---:B------:R-:W-:Y:S01]  /*1a80*/  ISETP.GT.U32.AND P2, PT, R5.reuse, R48, PT ;  /* 0x000000300500720c */ /* 0x040fe20003f44070 */
[----:B------:R-:W-:Y:S01]  /*1a90*/  IMAD R52, R5, R13, R52 ;  /* 0x0000000d05347224 */ /* 0x000fe200078e0234 */
[----:B------:R-:W-:Y:S01]  /*1aa0*/  STL [R1+0x90], R113 ;  /* 0x0000907101007387 */ /* 0x000fe20000100800 */
[----:B------:R-:W-:-:S03]  /*1ab0*/  IMAD.HI.U32 R11, R6, R60, RZ ;  /* 0x0000003c060b7227 */ /* 0x000fc600078e00ff */
[----:B------:R-:W-:Y:S01]  /*1ac0*/  STL [R1+0x8c], R111 ;  /* 0x00008c6f01007387 */ /* 0x000fe20000100800 */
[----:B------:R-:W-:-:S03]  /*1ad0*/  IMAD.HI.U32 R13, R6, R62, RZ ;  /* 0x0000003e060d7227 */ /* 0x000fc600078e00ff */
[----:B------:R-:W-:Y:S01]  /*1ae0*/  STL [R1+0x170], R109 ;  /* 0x0001706d01007387 */ /* 0x000fe20000100800 */
[--C-:B------:R-:W-:Y:S01]  /*1af0*/  @!P0 IMAD.IADD R36, R36, 0x1, -R5.reuse ;  /* 0x0000000124248824 */ /* 0x100fe200078e0a05 */
[C---:B------:R-:W-:Y:S01]  /*1b00*/  ISETP.GT.U32.AND P0, PT, R5.reuse, R50, PT ;  /* 0x000000320500720c */ /* 0x040fe20003f04070 */
[----:B------:R-:W-:Y:S01]  /*1b10*/  @!P1 IMAD.IADD R44, R44, 0x1, -R5 ;  /* 0x000000012c2c9824 */ /* 0x000fe200078e0a05 */
[C---:B------:R-:W-:Y:S01]  /*1b20*/  ISETP.GT.U32.AND P1, PT, R5.reuse, R58, PT ;  /* 0x0000003a0500720c */ /* 0x040fe20003f24070 */
[----:B------:R-:W-:Y:S01]  /*1b30*/  IMAD.MOV R11, RZ, RZ, -R11 ;  /* 0x000000ffff0b7224 */ /* 0x000fe200078e0a0b */
[----:B------:R-:W-:Y:S01]  /*1b40*/  STL [R1+0x188], R107 ;  /* 0x0001886b01007387 */ /* 0x000fe20000100800 */
[----:B------:R-:W-:Y:S02]  /*1b50*/  IMAD.MOV R13, RZ, RZ, -R13 ;  /* 0x000000ffff0d7224 */ /* 0x000fe400078e0a0d */
[----:B------:R-:W-:Y:S01]  /*1b60*/  IMAD.HI.U32 R9, R6, R66, RZ ;  /* 0x0000004206097227 */ /* 0x000fe200078e00ff */
[----:B------:R-:W-:Y:S03]  /*1b70*/  STL [R1+0x184], R105 ;  /* 0x0001846901007387 */ /* 0x000fe60000100800 */
[C---:B------:R-:W-:Y:S01]  /*1b80*/  IMAD R60, R5.reuse, R11, R60 ;  /* 0x0000000b053c7224 */ /* 0x040fe200078e023c */
[----:B------:R-:W-:Y:S01]  /*1b90*/  STL [R1+0x180], R103 ;  /* 0x0001806701007387 */ /* 0x000fe20000100800 */
[----:B------:R-:W-:-:S02]  /*1ba0*/  IMAD R62, R5, R13, R62 ;  /* 0x0000000d053e7224 */ /* 0x000fc400078e023e */
[--C-:B------:R-:W-:Y:S01]  /*1bb0*/  @!P6 IMAD.IADD R18, R18, 0x1, -R5.reuse ;  /* 0x000000011212e824 */ /* 0x100fe200078e0a05 */
[C---:B------:R-:W-:Y:S01]  /*1bc0*/  ISETP.GT.U32.AND P6, PT, R5.reuse, R42, PT ;  /* 0x0000002a0500720c */ /* 0x040fe20003fc4070 */
[----:B------:R-:W-:Y:S01]  /*1bd0*/  @!P4 IMAD.IADD R38, R38, 0x1, -R5 ;  /* 0x000000012626c824 */ /* 0x000fe200078e0a05 */
[C---:B------:R-:W-:Y:S01]  /*1be0*/  ISETP.GT.U32.AND P4, PT, R5.reuse, R52, PT ;  /* 0x000000340500720c */ /* 0x040fe20003f84070 */
[----:B------:R-:W-:Y:S01]  /*1bf0*/  IMAD.MOV R9, RZ, RZ, -R9 ;  /* 0x000000ffff097224 */ /* 0x000fe200078e0a09 */
        /* <DEDUP_REMOVED lines=19> */
[C---:B------:R-:W-:Y:S01]  /*1d30*/  IMAD R68, R5.reuse, R9, R68 ;  /* 0x0000000905447224 */ /* 0x040fe200078e0244 */
[----:B------:R-:W-:Y:S01]  /*1d40*/  STL [R1+0x168], R93 ;  /* 0x0001685d01007387 */ /* 0x000fe20000100800 */
        /* <DEDUP_REMOVED lines=13> */
[----:B------:R-:W-:Y:S03]  /*1e20*/  STL [R1+0x164], R73 ;  /* 0x0001644901007387 */ /* 0x000fe60000100800 */
[----:B------:R-:W-:Y:S01]  /*1e30*/  IMAD.MOV R13, RZ, RZ, -R13 ;  /* 0x000000ffff0d7224 */ /* 0x000fe200078e0a0d */
[----:B------:R-:W-:Y:S01]  /*1e40*/  STL [R1+0x160], R71 ;  /* 0x0001604701007387 */ /* 0x000fe20000100800 */
[--C-:B------:R-:W-:Y:S01]  /*1e50*/  @!P6 IMAD.IADD R56, R56, 0x1, -R5.reuse ;  /* 0x000000013838e824 */ /* 0x100fe200078e0a05 */
[C---:B------:R-:W-:Y:S01]  /*1e60*/  ISETP.GT.U32.AND P6, PT, R5.reuse, R44, PT ;  /* 0x0000002c0500720c */ /* 0x040fe20003fc4070 */
[--C-:B------:R-:W-:Y:S01]  /*1e70*/  @!P4 IMAD.IADD R66, R66, 0x1, -R5.reuse ;  /* 0x000000014242c824 */ /* 0x100fe200078e0a05 */
[C---:B------:R-:W-:Y:S01]  /*1e80*/  ISETP.GT.U32.AND P4, PT, R5.reuse, R54, PT ;  /* 0x000000360500720c */ /* 0x040fe20003f84070 */
[C---:B------:R-:W-:Y:S01]  /*1e90*/  IMAD.HI.U32 R17, R6.reuse, R76, RZ ;  /* 0x0000004c06117227 */ /* 0x040fe200078e00ff */
[----:B------:R-:W-:Y:S03]  /*1ea0*/  STL [R1+0x15c], R69 ;  /* 0x00015c4501007387 */ /* 0x000fe60000100800 */
[----:B------:R-:W-:Y:S01]  /*1eb0*/  IMAD.HI.U32 R11, R6, R70, RZ ;  /* 0x00000046060b7227 */ /* 0x000fe200078e00ff */
[----:B------:R-:W-:Y:S03]  /*1ec0*/  STL [R1+0x158], R67 ;  /* 0x0001584301007387 */ /* 0x000fe60000100800 */
[C---:B------:R-:W-:Y:S01]  /*1ed0*/  IMAD R72, R5.reuse, R13, R72 ;  /* 0x0000000d05487224 */ /* 0x040fe200078e0248 */
[----:B------:R-:W-:Y:S01]  /*1ee0*/  STL [R1+0x154], R65 ;  /* 0x0001544101007387 */ /* 0x000fe20000100800 */
[--C-:B------:R-:W-:Y:S01]  /*1ef0*/  @!P5 IMAD.IADD R68, R68, 0x1, -R5.reuse ;  /* 0x000000014444d824 */ /* 0x100fe200078e0a05 */
[C---:B------:R-:W-:Y:S01]  /*1f00*/  ISETP.GT.U32.AND P5, PT, R5.reuse, R56, PT ;  /* 0x000000380500720c */ /* 0x040fe20003fa4070 */
[--C-:B------:R-:W-:Y:S01]  /*1f10*/  @!P3 IMAD.IADD R48, R48, 0x1, -R5.reuse ;  /* 0x000000013030b824 */ /* 0x100fe200078e0a05 */
[C---:B------:R-:W-:Y:S01]  /*1f20*/  ISETP.GT.U32.AND P3, PT, R5.reuse, R60, PT ;  /* 0x0000003c0500720c */ /* 0x040fe20003f64070 */
[----:B------:R-:W-:Y:S01]  /*1f30*/  @!P2 IMAD.IADD R50, R50, 0x1, -R5 ;  /* 0x000000013232a824 */ /* 0x000fe200078e0a05 */
[----:B------:R-:W-:Y:S01]  /*1f40*/  ISETP.GT.U32.AND P2, PT, R5, R62, PT ;  /* 0x0000003e0500720c */ /* 0x000fe20003f44070 */
[----:B------:R-:W-:Y:S01]  /*1f50*/  IMAD.MOV R17, RZ, RZ, -R17 ;  /* 0x000000ffff117224 */ /* 0x000fe200078e0a11 */
[----:B------:R-:W-:Y:S01]  /*1f60*/  STL [R1+0x150], R63 ;  /* 0x0001503f01007387 */ /* 0x000fe20000100800 */
[----:B------:R-:W-:-:S02]  /*1f70*/  IMAD.MOV R11, RZ, RZ, -R11 ;  /* 0x000000ffff0b7224 */ /* 0x000fc400078e0a0b */
[--C-:B------:R-:W-:Y:S01]  /*1f80*/  @!P0 IMAD.IADD R52, R52, 0x1, -R5.reuse ;  /* 0x0000000134348824 */ /* 0x100fe200078e0a05 */
[C---:B------:R-:W-:Y:S01]  /*1f90*/  ISETP.GT.U32.AND P0, PT, R5.reuse, R64, PT ;  /* 0x000000400500720c */ /* 0x040fe20003f04070 */
[----:B------:R-:W-:Y:S01]  /*1fa0*/  @!P1 IMAD.IADD R58, R58, 0x1, -R5 ;  /* 0x000000013a3a9824 */ /* 0x000fe200078e0a05 */
[C---:B------:R-:W-:Y:S01]  /*1fb0*/  ISETP.GT.U32.AND P1, PT, R5.reuse, R72, PT ;  /* 0x000000480500720c */ /* 0x040fe20003f24070 */
[C---:B------:R-:W-:Y:S01]  /*1fc0*/  IMAD R76, R5.reuse, R17, R76 ;  /* 0x00000011054c7224 */ /* 0x040fe200078e024c */
[----:B------:R-:W-:Y:S01]  /*1fd0*/  STL [R1+0x14c], R61 ;  /* 0x00014c3d01007387 */ /* 0x000fe20000100800 */
[----:B------:R-:W-:Y:S02]  /*1fe0*/  IMAD R70, R5, R11, R70 ;  /* 0x0000000b05467224 */ /* 0x000fe400078e0246 */
[C---:B------:R-:W-:Y:S01]  /*1ff0*/  IMAD.HI.U32 R9, R6.reuse, R78, RZ ;  /* 0x0000004e06097227 */ /* 0x040fe200078e00ff */
[----:B------:R-:W-:Y:S03]  /*2000*/  STL [R1+0x148], R59 ;  /* 0x0001483b01007387 */ /* 0x000fe60000100800 */
[C---:B------:R-:W-:Y:S01]  /*2010*/  IMAD.HI.U32 R17, R6.reuse, R86, RZ ;  /* 0x0000005606117227 */ /* 0x040fe200078e00ff */
[----:B------:R-:W-:Y:S03]  /*2020*/  STL [R1+0x144], R35 ;  /* 0x0001442301007387 */ /* 0x000fe60000100800 */
[----:B------:R-:W-:Y:S01]  /*2030*/  IMAD.HI.U32 R11, R6, R80, RZ ;  /* 0x00000050060b7227 */ /* 0x000fe200078e00ff */
[----:B------:R2:W-:Y:S03]  /*2040*/  STL [R1+0x140], R57 ;  /* 0x0001403901007387 */ /* 0x0005e60000100800 */
[----:B------:R-:W-:Y:S01]  /*2050*/  IMAD.MOV R9, RZ, RZ, -R9 ;  /* 0x000000ffff097224 */ /* 0x000fe200078e0a09 */
[----:B------:R3:W-:Y:S01]  /*2060*/  STL [R1+0x13c], R37 ;  /* 0x00013c2501007387 */ /* 0x0007e20000100800 */
[----:B------:R-:W-:-:S02]  /*2070*/  IMAD.MOV R17, RZ, RZ, -R17 ;  /* 0x000000ffff117224 */ /* 0x000fc400078e0a11 */
[----:B------:R-:W-:Y:S01]  /*2080*/  @!P4 IMAD.IADD R54, R54, 0x1, -R5 ;  /* 0x000000013636c824 */ /* 0x000fe200078e0a05 */
[C---:B------:R-:W-:Y:S01]  /*2090*/  ISETP.GT.U32.AND P4, PT, R5.reuse, R68, PT ;  /* 0x000000440500720c */ /* 0x040fe20003f84070 */
[----:B------:R-:W-:Y:S01]  /*20a0*/  IMAD.HI.U32 R13, R6, R82, RZ ;  /* 0x00000052060d7227 */ /* 0x000fe200078e00ff */
[----:B------:R-:W-:Y:S03]  /*20b0*/  STL [R1+0x138], R55 ;  /* 0x0001383701007387 */ /* 0x000fe60000100800 */
[----:B------:R-:W-:Y:S01]  /*20c0*/  IMAD.MOV R11, RZ, RZ, -R11 ;  /* 0x000000ffff0b7224 */ /* 0x000fe200078e0a0b */
[----:B------:R4:W-:Y:S01]  /*20d0*/  STL [R1+0x134], R39 ;  /* 0x0001342701007387 */ /* 0x0009e20000100800 */
[C---:B------:R-:W-:Y:S02]  /*20e0*/  IMAD R78, R5.reuse, R9, R78 ;  /* 0x00000009054e7224 */ /* 0x040fe400078e024e */
        /* <DEDUP_REMOVED lines=10> */
[----:B------:R-:W-:Y:S01]  /*2190*/  IMAD.MOV R13, RZ, RZ, -R13 ;  /* 0x000000ffff0d7224 */ /* 0x000fe200078e0a0d */
[----:B------:R1:W-:Y:S01]  /*21a0*/  STL [R1+0x12c], R41 ;  /* 0x00012c2901007387 */ /* 0x0003e20000100800 */
[----:B------:R-:W-:-:S02]  /*21b0*/  IMAD R80, R5, R11, R80 ;  /* 0x0000000b05507224 */ /* 0x000fc400078e0250 */
[C---:B------:R-:W-:Y:S01]  /*21c0*/  IMAD.HI.U32 R9, R6.reuse, R88, RZ ;  /* 0x0000005806097227 */ /* 0x040fe200078e00ff */
[----:B------:R1:W-:Y:S03]  /*21d0*/  STL [R1+0x128], R43 ;  /* 0x0001282b01007387 */ /* 0x0003e60000100800 */
[----:B------:R-:W-:Y:S01]  /*21e0*/  IMAD.HI.U32 R11, R6, R90, RZ ;  /* 0x0000005a060b7227 */ /* 0x000fe200078e00ff */
[----:B------:R1:W-:Y:S03]  /*21f0*/  STL [R1+0x124], R45 ;  /* 0x0001242d01007387 */ /* 0x0003e60000100800 */
[--C-:B------:R-:W-:Y:S01]  /*2200*/  @!P0 IMAD.IADD R64, R64, 0x1, -R5.reuse ;  /* 0x0000000140408824 */ /* 0x100fe200078e0a05 */
[C---:B------:R-:W-:Y:S01]  /*2210*/  ISETP.GT.U32.AND P0, PT, R5.reuse, R78, PT ;  /* 0x0000004e0500720c */ /* 0x040fe20003f04070 */
[----:B------:R-:W-:Y:S01]  /*2220*/  @!P1 IMAD.IADD R72, R72, 0x1, -R5 ;  /* 0x0000000148489824 */ /* 0x000fe200078e0a05 */
[C---:B------:R-:W-:Y:S01]  /*2230*/  ISETP.GT.U32.AND P1, PT, R5.reuse, R86, PT ;  /* 0x000000560500720c */ /* 0x040fe20003f24070 */
[----:B------:R-:W-:Y:S01]  /*2240*/  IMAD R82, R5, R13, R82 ;  /* 0x0000000d05527224 */ /* 0x000fe200078e0252 */
[----:B------:R-:W-:Y:S01]  /*2250*/  STL [R1+0x120], R51 ;  /* 0x0001203301007387 */ /* 0x000fe20000100800 */
[----:B------:R-:W-:-:S03]  /*2260*/  IMAD.HI.U32 R13, R6, R92, RZ ;  /* 0x0000005c060d7227 */ /* 0x000fc600078e00ff */
[----:B------:R1:W-:Y:S01]  /*2270*/  STL [R1+0x11c], R47 ;  /* 0x00011c2f01007387 */ /* 0x0003e20000100800 */
[----:B------:R-:W-:Y:S02]  /*2280*/  IMAD.MOV R9, RZ, RZ, -R9 ;  /* 0x000000ffff097224 */ /* 0x000fe400078e0a09 */
[----:B------:R-:W-:Y:S01]  /*2290*/  IMAD.MOV R11, RZ, RZ, -R11 ;  /* 0x000000ffff0b7224 */ /* 0x000fe200078e0a0b */
[----:B------:R-:W-:Y:S01]  /*22a0*/  STL [R1+0x118], R49 ;  /* 0x0001183101007387 */ /* 0x000fe20000100800 */
[----:B------:R-:W-:Y:S02]  /*22b0*/  IMAD.MOV R13, RZ, RZ, -R13 ;  /* 0x000000ffff0d7224 */ /* 0x000fe400078e0a0d */
[C---:B------:R-:W-:Y:S01]  /*22c0*/  IMAD R88, R5.reuse, R9, R88 ;  /* 0x0000000905587224 */ /* 0x040fe200078e0258 */
[----:B------:R-:W-:Y:S01]  /*22d0*/  STL [R1+0x114], R25 ;  /* 0x0001141901007387 */ /* 0x000fe20000100800 */
[C---:B------:R-:W-:Y:S02]  /*22e0*/  IMAD R90, R5.reuse, R11, R90 ;  /* 0x0000000b055a7224 */ /* 0x040fe400078e025a */
        /* <DEDUP_REMOVED lines=29> */
[----:B------:R-:W-:Y:S01]  /*24c0*/  ISETP.GT.U32.AND P1, PT, R5, R86, PT ;  /* 0x000000560500720c */ /* 0x000fe20003f24070 */
[----:B------:R-:W-:-:S04]  /*24d0*/  IMAD.HI.U32 R11, R6, R100, RZ ;  /* 0x00000064060b7227 */ /* 0x000fc800078e00ff */
[----:B------:R-:W-:-:S04]  /*24e0*/  IMAD.HI.U32 R17, R6, R96, RZ ;  /* 0x0000006006117227 */ /* 0x000fc800078e00ff */
[----:B------:R-:W-:Y:S02]  /*24f0*/  IMAD.MOV R11, RZ, RZ, -R11 ;  /* 0x000000ffff0b7224 */ /* 0x000fe400078e0a0b */
[----:B------:R-:W-:Y:S01]  /*2500*/  @!P4 IMAD.IADD R72, R72, 0x1, -R5 ;  /* 0x000000014848c824 */ /* 0x000fe200078e0a05 */
[----:B------:R-:W-:Y:S01]  /*2510*/  ISETP.GT.U32.AND P4, PT, R5, R82, PT ;  /* 0x000000520500720c */ /* 0x000fe20003f84070 */
[----:B------:R-:W-:Y:S02]  /*2520*/  IMAD.MOV R17, RZ, RZ, -R17 ;  /* 0x000000ffff117224 */ /* 0x000fe400078e0a11 */
[----:B------:R-:W-:-:S04]  /*2530*/  IMAD.HI.U32 R9, R6, R98, RZ ;  /* 0x0000006206097227 */ /* 0x000fc800078e00ff */
[C---:B------:R-:W-:Y:S02]  /*2540*/  IMAD R100, R5.reuse, R11, R100 ;  /* 0x0000000b05647224 */ /* 0x040fe400078e0264 */
        /* <DEDUP_REMOVED lines=8> */
[----:B------:R-:W-:-:S02]  /*25d0*/  IMAD R96, R5, R17, R96 ;  /* 0x0000001105607224 */ /* 0x000fc400078e0260 */
[----:B------:R-:W-:Y:S02]  /*25e0*/  IMAD.MOV R9, RZ, RZ, -R9 ;  /* 0x000000ffff097224 */ /* 0x000fe400078e0a09 */
[----:B------:R-:W-:-:S04]  /*25f0*/  IMAD.HI.U32 R13, R6, R104, RZ ;  /* 0x00000068060d7227 */ /* 0x000fc800078e00ff */
[----:B------:R-:W-:-:S04]  /*2600*/  IMAD.HI.U32 R17, R6, R106, RZ ;  /* 0x0000006a06117227 */ /* 0x000fc800078e00ff */
[--C-:B------:R-:W-:Y:S01]  /*2610*/  @!P0 IMAD.IADD R80, R80, 0x1, -R5.reuse ;  /* 0x0000000150508824 */ /* 0x100fe200078e0a05 */
[C---:B------:R-:W-:Y:S01]  /*2620*/  ISETP.GT.U32.AND P0, PT, R5.reuse, R94, PT ;  /* 0x0000005e0500720c */ /* 0x040fe20003f04070 */
[----:B------:R-:W-:Y:S01]  /*2630*/  @!P1 IMAD.IADD R86, R86, 0x1, -R5 ;  /* 0x0000000156569824 */ /* 0x000fe200078e0a05 */
[C---:B------:R-:W-:Y:S01]  /*2640*/  ISETP.GT.U32.AND P1, PT, R5.reuse, R100, PT ;  /* 0x000000640500720c */ /* 0x040fe20003f24070 */
[----:B------:R-:W-:Y:S02]  /*2650*/  IMAD R98, R5, R9, R98 ;  /* 0x0000000905627224 */ /* 0x000fe400078e0262 */
[----:B------:R-:W-:Y:S02]  /*2660*/  IMAD.MOV R13, RZ, RZ, -R13 ;  /* 0x000000ffff0d7224 */ /* 0x000fe400078e0a0d */
[----:B------:R-:W-:Y:S02]  /*2670*/  IMAD.MOV R17, RZ, RZ, -R17 ;  /* 0x000000ffff117224 */ /* 0x000fe400078e0a11 */
[----:B------:R-:W-:-:S04]  /*2680*/  IMAD.HI.U32 R9, R6, R114, RZ ;  /* 0x0000007206097227 */ /* 0x000fc800078e00ff */
[C---:B------:R-:W-:Y:S02]  /*2690*/  IMAD R104, R5.reuse, R13, R104 ;  /* 0x0000000d05687224 */ /* 0x040fe400078e0268 */
[C---:B------:R-:W-:Y:S02]  /*26a0*/  IMAD R106, R5.reuse, R17, R106 ;  /* 0x00000011056a7224 */ /* 0x040fe400078e026a */
[----:B------:R-:W-:Y:S02]  /*26b0*/  IMAD.MOV R9, RZ, RZ, -R9 ;  /* 0x000000ffff097224 */ /* 0x000fe400078e0a09 */
[--C-:B------:R-:W-:Y:S01]  /*26c0*/  @!P4 IMAD.IADD R82, R82, 0x1, -R5.reuse ;  /* 0x000000015252c824 */ /* 0x100fe200078e0a05 */
[C---:B------:R-:W-:Y:S01]  /*26d0*/  ISETP.GT.U32.AND P4, PT, R5.reuse, R96, PT ;  /* 0x000000600500720c */ /* 0x040fe20003f84070 */
        /* <DEDUP_REMOVED lines=11> */
[--C-:B------:R-:W-:Y:S01]  /*2790*/  @!P0 IMAD.IADD R94, R94, 0x1, -R5.reuse ;  /* 0x000000015e5e8824 */ /* 0x100fe200078e0a05 */
[C---:B------:R-:W-:Y:S01]  /*27a0*/  ISETP.GT.U32.AND P0, PT, R5.reuse, R114, PT ;  /* 0x000000720500720c */ /* 0x040fe20003f04070 */
[----:B------:R-:W-:Y:S01]  /*27b0*/  @!P1 IMAD.IADD R100, R100, 0x1, -R5 ;  /* 0x0000000164649824 */ /* 0x000fe200078e0a05 */
[C---:B------:R-:W-:Y:S01]  /*27c0*/  ISETP.GT.U32.AND P1, PT, R5.reuse, R108, PT ;  /* 0x0000006c0500720c */ /* 0x040fe20003f24070 */
[----:B------:R-:W-:Y:S02]  /*27d0*/  IMAD.MOV R11, RZ, RZ, -R11 ;  /* 0x000000ffff0b7224 */ /* 0x000fe400078e0a0b */
[----:B------:R-:W-:Y:S02]  /*27e0*/  IMAD.MOV R17, RZ, RZ, -R17 ;  /* 0x000000ffff117224 */ /* 0x000fe400078e0a11 */
[C---:B------:R-:W-:Y:S02]  /*27f0*/  IMAD R116, R5.reuse, R11, R116 ;  /* 0x0000000b05747224 */ /* 0x040fe400078e0274 */
[----:B------:R-:W-:-:S02]  /*2800*/  IMAD R112, R5, R17, R112 ;  /* 0x0000001105707224 */ /* 0x000fc400078e0270 */
[--C-:B------:R-:W-:Y:S01]  /*2810*/  @!P4 IMAD.IADD R96, R96, 0x1, -R5.reuse ;  /* 0x000000016060c824 */ /* 0x100fe200078e0a05 */
[C---:B------:R-:W-:Y:S01]  /*2820*/  ISETP.GT.U32.AND P4, PT, R5.reuse, R116, PT ;  /* 0x000000740500720c */ /* 0x040fe20003f84070 */
[--C-:B------:R-:W-:Y:S02]  /*2830*/  @!P5 IMAD.IADD R98, R98, 0x1, -R5.reuse ;  /* 0x000000016262d824 */ /* 0x100fe400078e0a05 */
        /* <DEDUP_REMOVED lines=14> */
[--C-:B------:R-:W-:Y:S01]  /*2920*/  @!P3 IMAD.IADD R112, R112, 0x1, -R5.reuse ;  /* 0x000000017070b824 */ /* 0x100fe200078e0a05 */
[C---:B------:R-:W-:Y:S01]  /*2930*/  ISETP.GT.U32.AND P3, PT, R5.reuse, R106, PT ;  /* 0x0000006a0500720c */ /* 0x040fe20003f64070 */
[----:B------:R-:W-:Y:S01]  /*2940*/  @!P2 IMAD.IADD R96, R96, 0x1, -R5 ;  /* 0x000000016060a824 */ /* 0x000fe200078e0a05 */
[----:B------:R-:W-:Y:S01]  /*2950*/  ISETP.GT.U32.AND P2, PT, R5, R114, PT ;  /* 0x000000720500720c */ /* 0x000fe20003f44070 */
[----:B------:R-:W-:Y:S02]  /*2960*/  IMAD.MOV R13, RZ, RZ, -R13 ;  /* 0x000000ffff0d7224 */ /* 0x000fe400078e0a0d */
[----:B------:R-:W-:Y:S02]  /*2970*/  IMAD.MOV R9, RZ, RZ, -R9 ;  /* 0x000000ffff097224 */ /* 0x000fe400078e0a09 */
[----:B------:R-:W-:-:S04]  /*2980*/  IMAD.HI.U32 R11, R6, R120, RZ ;  /* 0x00000078060b7227 */ /* 0x000fc800078e00ff */
[--C-:B------:R-:W-:Y:S01]  /*2990*/  @!P0 IMAD.IADD R98, R98, 0x1, -R5.reuse ;  /* 0x0000000162628824 */ /* 0x100fe200078e0a05 */
[C---:B------:R-:W-:Y:S01]  /*29a0*/  ISETP.GT.U32.AND P0, PT, R5.reuse, R116, PT ;  /* 0x000000740500720c */ /* 0x040fe20003f04070 */
[----:B------:R-:W-:Y:S01]  /*29b0*/  @!P1 IMAD.IADD R102, R102, 0x1, -R5 ;  /* 0x0000000166669824 */ /* 0x000fe200078e0a05 */
[C---:B------:R-:W-:Y:S01]  /*29c0*/  ISETP.GT.U32.AND P1, PT, R5.reuse, R112, PT ;  /* 0x000000700500720c */ /* 0x040fe20003f24070 */
[C---:B------:R-:W-:Y:S02]  /*29d0*/  IMAD R110, R5.reuse, R13, R110 ;  /* 0x0000000d056e7224 */ /* 0x040fe400078e026e */
[C---:B------:R-:W-:Y:S02]  /*29e0*/  IMAD R118, R5.reuse, R9, R118 ;  /* 0x0000000905767224 */ /* 0x040fe400078e0276 */
[----:B------:R-:W-:Y:S01]  /*29f0*/  IMAD.HI.U32 R13, R6, R122, RZ ;  /* 0x0000007a060d7227 */ /* 0x000fe200078e00ff */
[----:B------:R-:W-:-:S03]  /*2a00*/  ISETP.GT.U32.AND P5, PT, R5, R110, PT ;  /* 0x0000006e0500720c */ /* 0x000fc60003fa4070 */
[----:B------:R-:W-:Y:S02]  /*2a10*/  IMAD.MOV R11, RZ, RZ, -R11 ;  /* 0x000000ffff0b7224 */ /* 0x000fe400078e0a0b */
[----:B------:R-:W-:-:S04]  /*2a20*/  IMAD.HI.U32 R9, R6, R128, RZ ;  /* 0x0000008006097227 */ /* 0x000fc800078e00ff */
[----:B------:R-:W-:Y:S02]  /*2a30*/  IMAD.MOV R13, RZ, RZ, -R13 ;  /* 0x000000ffff0d7224 */ /* 0x000fe400078e0a0d */
[C---:B------:R-:W-:Y:S02]  /*2a40*/  IMAD R120, R5.reuse, R11, R120 ;  /* 0x0000000b05787224 */ /* 0x040fe400078e0278 */
[----:B------:R-:W-:Y:S02]  /*2a50*/  IMAD.MOV R9, RZ, RZ, -R9 ;  /* 0x000000ffff097224 */ /* 0x000fe400078e0a09 */
[C---:B------:R-:W-:Y:S02]  /*2a60*/  IMAD R122, R5.reuse, R13, R122 ;  /* 0x0000000d057a7224 */ /* 0x040fe400078e027a */
[C---:B------:R-:W-:Y:S02]  /*2a70*/  IMAD R128, R5.reuse, R9, R128 ;  /* 0x0000000905807224 */ /* 0x040fe400078e0280 */
        /* <DEDUP_REMOVED lines=8> */
[----:B------:R-:W-:-:S04]  /*2b00*/  IMAD.HI.U32 R13, R6, R132, RZ ;  /* 0x00000084060d7227 */ /* 0x000fc800078e00ff */
[----:B------:R-:W-:-:S04]  /*2b10*/  IMAD.HI.U32 R6, R6, R134, RZ ;  /* 0x0000008606067227 */ /* 0x000fc800078e00ff */
[--C-:B------:R-:W-:Y:S01]  /*2b20*/  @!P3 IMAD.IADD R106, R106, 0x1, -R5.reuse ;  /* 0x000000016a6ab824 */ /* 0x100fe200078e0a05 */
[C---:B------:R-:W-:Y:S01]  /*2b30*/  ISETP.GT.U32.AND P3, PT, R5.reuse, R118, PT ;  /* 0x000000760500720c */ /* 0x040fe20003f64070 */
[----:B------:R-:W-:Y:S02]  /*2b40*/  IMAD.MOV R6, RZ, RZ, -R6 ;  /* 0x000000ffff067224 */ /* 0x000fe400078e0a06 */
[----:B------:R-:W-:Y:S02]  /*2b50*/  @!P2 IMAD.IADD R120, R120, 0x1, -R5 ;  /* 0x000000017878a824 */ /* 0x000fe400078e0a05 */
[C---:B------:R-:W-:Y:S02]  /*2b60*/  IMAD R134, R5.reuse, R6, R134 ;  /* 0x0000000605867224 */ /* 0x040fe400078e0286 */
[----:B------:R-:W-:Y:S02]  /*2b70*/  IMAD.MOV R11, RZ, RZ, -R11 ;  /* 0x000000ffff0b7224 */ /* 0x000fe400078e0a0b */
[--C-:B------:R-:W-:Y:S01]  /*2b80*/  @!P5 IMAD.IADD R110, R110, 0x1, -R5.reuse ;  /* 0x000000016e6ed824 */ /* 0x100fe200078e0a05 */
[C---:B------:R-:W-:Y:S01]  /*2b90*/  ISETP.GT.U32.AND P5, PT, R5.reuse, R104, PT ;  /* 0x000000680500720c */ /* 0x040fe20003fa4070 */
[--C-:B------:R-:W-:Y:S01]  /*2ba0*/  @!P0 IMAD.IADD R122, R122, 0x1, -R5.reuse ;  /* 0x000000017a7a8824 */ /* 0x100fe200078e0a05 */
[C---:B------:R-:W-:Y:S01]  /*2bb0*/  ISETP.GT.U32.AND P0, PT, R5.reuse, R134, PT ;  /* 0x000000860500720c */ /* 0x040fe20003f04070 */
[----:B------:R-:W-:Y:S01]  /*2bc0*/  @!P1 IMAD.IADD R128, R128, 0x1, -R5 ;  /* 0x0000000180809824 */ /* 0x000fe200078e0a05 */
[C---:B------:R-:W-:Y:S01]  /*2bd0*/  ISETP.GT.U32.AND P1, PT, R5.reuse, R120, PT ;  /* 0x000000780500720c */ /* 0x040fe20003f24070 */
[----:B------:R-:W-:-:S02]  /*2be0*/  IMAD R130, R5, R11, R130 ;  /* 0x0000000b05827224 */ /* 0x000fc400078e0282 */
[--C-:B------:R-:W-:Y:S01]  /*2bf0*/  @!P4 IMAD.IADD R100, R100, 0x1, -R5.reuse ;  /* 0x000000016464c824 */ /* 0x100fe200078e0a05 */
[C---:B------:R-:W-:Y:S01]  /*2c00*/  ISETP.GT.U32.AND P4, PT, R5.reuse, R110, PT ;  /* 0x0000006e0500720c */ /* 0x040fe20003f84070 */
[--C-:B------:R-:W-:Y:S01]  /*2c10*/  @!P3 IMAD.IADD R118, R118, 0x1, -R5.reuse ;  /* 0x000000017676b824 */ /* 0x100fe200078e0a05 */
[----:B------:R-:W-:Y:S01]  /*2c20*/  ISETP.GT.U32.AND P3, PT, R5, R130, PT ;  /* 0x000000820500720c */ /* 0x000fe20003f64070 */
[----:B------:R-:W-:Y:S02]  /*2c30*/  IMAD.MOV.U32 R9, RZ, RZ, 0x3f ;  /* 0x0000003fff097424 */ /* 0x000fe400078e00ff */
[--C-:B------:R-:W-:Y:S02]  /*2c40*/  @!P6 IMAD.IADD R94, R94, 0x1, -R5.reuse ;  /* 0x000000015e5ee824 */ /* 0x100fe400078e0a05 */
[--C-:B------:R-:W-:Y:S01]  /*2c50*/  @!P0 IMAD.IADD R134, R134, 0x1, -R5.reuse ;  /* 0x0000000186868824 */ /* 0x100fe200078e0a05 */
[----:B------:R-:W-:Y:S01]  /*2c60*/  ISETP.GE.AND P0, PT, R242, RZ, PT ;  /* 0x000000fff200720c */ /* 0x000fe20003f06270 */
[----:B------:R-:W-:Y:S01]  /*2c70*/  @!P1 IMAD.IADD R120, R120, 0x1, -R5 ;  /* 0x0000000178789824 */ /* 0x000fe200078e0a05 */
[----:B------:R-:W-:Y:S01]  /*2c80*/  ISETP.GE.AND P1, PT, R154, RZ, PT ;  /* 0x000000ff9a00720c */ /* 0x000fe20003f26270 */
[----:B------:R-:W-:Y:S01]  /*2c90*/  IMAD.MOV R13, RZ, RZ, -R13 ;  /* 0x000000ffff0d7224 */ /* 0x000fe200078e0a0d */
[----:B------:R-:W-:Y:S01]  /*2ca0*/  IADD3 R31, R9, c[0x0][0x180], RZ ;  /* 0x00006000091f7a10 */ /* 0x000fe20007ffe0ff */
[--C-:B------:R-:W-:Y:S01]  /*2cb0*/  @!P4 IMAD.IADD R110, R110, 0x1, -R5.reuse ;  /* 0x000000016e6ec824 */ /* 0x100fe200078e0a05 */
[C---:B------:R-:W-:Y:S01]  /*2cc0*/  ISETP.GT.U32.AND P4, PT, R5.reuse, R124, PT ;  /* 0x0000007c0500720c */ /* 0x040fe20003f84070 */
[--C-:B------:R-:W-:Y:S01]  /*2cd0*/  @!P3 IMAD.IADD R130, R130, 0x1, -R5.reuse ;  /* 0x000000018282b824 */ /* 0x100fe200078e0a05 */
[C---:B------:R-:W-:Y:S01]  /*2ce0*/  ISETP.GT.U32.AND P3, PT, R5.reuse, R122, PT ;  /* 0x0000007a0500720c */ /* 0x040fe20003f64070 */
[----:B------:R-:W-:Y:S01]  /*2cf0*/  IMAD R132, R5, R13, R132 ;  /* 0x0000000d05847224 */ /* 0x000fe200078e0284 */
[----:B------:R-:W-:Y:S01]  /*2d00*/  ISETP.GT.AND P6, PT, R31, 0x3f, PT ;  /* 0x0000003f1f00780c */ /* 0x000fe20003fc4270 */
[----:B------:R-:W-:Y:S01]  /*2d10*/  @!P5 IMAD.IADD R104, R104, 0x1, -R5 ;  /* 0x000000016868d824 */ /* 0x000fe200078e0a05 */
[----:B------:R-:W-:Y:S01]  /*2d20*/  ISETP.GT.U32.AND P5, PT, R5, R108, PT ;  /* 0x0000006c0500720c */ /* 0x000fe20003fa4070 */
[----:B------:R-:W-:Y:S01]  /*2d30*/  @!P0 IMAD.MOV R10, RZ, RZ, -R10 ;  /* 0x000000ffff0a8224 */ /* 0x000fe200078e0a0a */
[----:B------:R-:W-:Y:S01]  /*2d40*/  ISETP.GE.AND P0, PT, R151, RZ, PT ;  /* 0x000000ff9700720c */ /* 0x000fe20003f06270 */
[----:B------:R-:W-:Y:S01]  /*2d50*/  @!P1 IMAD.MOV R14, RZ, RZ, -R14 ;  /* 0x000000ffff0e9224 */ /* 0x000fe200078e0a0e */
[----:B------:R-:W-:Y:S01]  /*2d60*/  ISETP.GE.AND P1, PT, R149, RZ, PT ;  /* 0x000000ff9500720c */ /* 0x000fe20003f26270 */
[----:B------:R-:W-:Y:S01]  /*2d70*/  IMAD.MOV R17, RZ, RZ, -R17 ;  /* 0x000000ffff117224 */ /* 0x000fe200078e0a11 */
[----:B-1----:R-:W-:Y:S01]  /*2d80*/  SEL R2, RZ, 0x4, !P6 ;  /* 0x00000004ff027807 */ /* 0x002fe20007000000 */
[--C-:B------:R-:W-:Y:S01]  /*2d90*/  @!P4 IMAD.IADD R124, R124, 0x1, -R5.reuse ;  /* 0x000000017c7cc824 */ /* 0x100fe200078e0a05 */
[----:B------:R-:W-:Y:S01]  /*2da0*/  ISETP.GE.AND P4, PT, R3, c[0x0][0x180], PT ;  /* 0x0000600003007a0c */ /* 0x000fe20003f86270 */
[--C-:B------:R-:W-:Y:S01]  /*2db0*/  @!P3 IMAD.IADD R122, R122, 0x1, -R5.reuse ;  /* 0x000000017a7ab824 */ /* 0x100fe200078e0a05 */
[----:B------:R-:W-:Y:S01]  /*2dc0*/  ISETP.GE.AND P3, PT, R153, RZ, PT ;  /* 0x000000ff9900720c */ /* 0x000fe20003f66270 */
[----:B------:R-:W-:Y:S01]  /*2dd0*/  IMAD R126, R5, R17, R126 ;  /* 0x00000011057e7224 */ /* 0x000fe200078e027e */
[----:B------:R-:W-:Y:S01]  /*2de0*/  SEL R9, R2, RZ, !P4 ;  /* 0x000000ff02097207 */ /* 0x000fe20006000000 */
[----:B------:R-:W-:Y:S01]  /*2df0*/  @!P5 IMAD.IADD R108, R108, 0x1, -R5 ;  /* 0x000000016c6cd824 */ /* 0x000fe200078e0a05 */
[----:B------:R-:W-:Y:S01]  /*2e00*/  ISETP.GE.AND P4, PT, R33, RZ, PT ;  /* 0x000000ff2100720c */ /* 0x000fe20003f86270 */
[----:B------:R-:W-:Y:S01]  /*2e10*/  @!P0 IMAD.MOV R20, RZ, RZ, -R20 ;  /* 0x000000ffff148224 */ /* 0x000fe200078e0a14 */
[----:B------:R-:W-:Y:S01]  /*2e20*/  ISETP.GE.AND P0, PT, R146, RZ, PT ;  /* 0x000000ff9200720c */ /* 0x000fe20003f06270 */
[----:B------:R-:W-:Y:S01]  /*2e30*/  @!P1 IMAD.MOV R24, RZ, RZ, -R24 ;  /* 0x000000ffff189224 */ /* 0x000fe200078e0a18 */
[----:B------:R-:W-:Y:S01]  /*2e40*/  ISETP.GE.AND P1, PT, R144, RZ, PT ;  /* 0x000000ff9000720c */ /* 0x000fe20003f26270 */
[----:B------:R-:W-:Y:S01]  /*2e50*/  IMAD.MOV.U32 R6, RZ, RZ, c[0x0][0x188] ;  /* 0x00006200ff067624 */ /* 0x000fe200078e00ff */
[----:B------:R-:W-:-:S02]  /*2e60*/  ISETP.GT.U32.AND P2, PT, R5, R132, PT ;  /* 0x000000840500720c */ /* 0x000fc40003f44070 */
[----:B------:R-:W-:Y:S01]  /*2e70*/  ISETP.GT.U32.AND P5, PT, R5, R126, PT ;  /* 0x0000007e0500720c */ /* 0x000fe20003fa4070 */
[----:B------:R-:W-:Y:S01]  /*2e80*/  @!P3 IMAD.MOV R16, RZ, RZ, -R16 ;  /* 0x000000ffff10b224 */ /* 0x000fe200078e0a10 */
[----:B------:R-:W-:Y:S01]  /*2e90*/  ISETP.GE.AND P3, PT, R148, RZ, PT ;  /* 0x000000ff9400720c */ /* 0x000fe20003f66270 */
[----:B------:R-:W-:Y:S02]  /*2ea0*/  IMAD R77, R6, 0x2, R75 ;  /* 0x00000002064d7824 */ /* 0x000fe400078e024b */
[----:B------:R-:W-:Y:S01]  /*2eb0*/  @!P4 IMAD.MOV R12, RZ, RZ, -R12 ;  /* 0x000000ffff0cc224 */ /* 0x000fe200078e0a0c */
[----:B------:R-:W-:Y:S01]  /*2ec0*/  ISETP.GE.AND P4, PT, R150, RZ, PT ;  /* 0x000000ff9600720c */ /* 0x000fe20003f86270 */
[----:B------:R-:W-:Y:S01]  /*2ed0*/  @!P0 IMAD.MOV R30, RZ, RZ, -R30 ;  /* 0x000000ffff1e8224 */ /* 0x000fe200078e0a1e */
[----:B------:R-:W-:Y:S01]  /*2ee0*/  ISETP.GE.AND P0, PT, R141, RZ, PT ;  /* 0x000000ff8d00720c */ /* 0x000fe20003f06270 */
[----:B------:R-:W-:Y:S01]  /*2ef0*/  @!P1 IMAD.MOV R34, RZ, RZ, -R34 ;  /* 0x000000ffff229224 */ /* 0x000fe200078e0a22 */
[----:B------:R-:W-:Y:S01]  /*2f00*/  ISETP.GE.AND P1, PT, R139, RZ, PT ;  /* 0x000000ff8b00720c */ /* 0x000fe20003f26270 */
[----:B------:R-:W-:Y:S01]  /*2f10*/  @!P2 IMAD.IADD R132, R132, 0x1, -R5 ;  /* 0x000000018484a824 */ /* 0x000fe200078e0a05 */
[----:B------:R-:W-:Y:S01]  /*2f20*/  ISETP.GT.U32.AND P2, PT, R5, R124, PT ;  /* 0x0000007c0500720c */ /* 0x000fe20003f44070 */
[----:B------:R-:W-:-:S02]  /*2f30*/  IMAD R79, R6, 0x2, R77 ;  /* 0x00000002064f7824 */ /* 0x000fc400078e024d */
[----:B------:R-:W-:Y:S01]  /*2f40*/  @!P3 IMAD.MOV R26, RZ, RZ, -R26 ;  /* 0x000000ffff1ab224 */ /* 0x000fe200078e0a1a */
[----:B------:R-:W-:Y:S01]  /*2f50*/  ISETP.GE.AND P3, PT, R143, RZ, PT ;  /* 0x000000ff8f00720c */ /* 0x000fe20003f66270 */
[--C-:B------:R-:W-:Y:S01]  /*2f60*/  @!P5 IMAD.IADD R126, R126, 0x1, -R5.reuse ;  /* 0x000000017e7ed824 */ /* 0x100fe200078e0a05 */
[----:B------:R-:W-:Y:S01]  /*2f70*/  ISETP.GT.U32.AND P5, PT, R5, R118, PT ;  /* 0x000000760500720c */ /* 0x000fe20003fa4070 */
[----:B------:R-:W-:Y:S01]  /*2f80*/  @!P4 IMAD.MOV R22, RZ, RZ, -R22 ;  /* 0x000000ffff16c224 */ /* 0x000fe200078e0a16 */
[----:B------:R-:W-:Y:S01]  /*2f90*/  ISETP.GE.AND P4, PT, R145, RZ, PT ;  /* 0x000000ff9100720c */ /* 0x000fe20003f86270 */
[----:B------:R-:W-:Y:S01]  /*2fa0*/  @!P0 IMAD.MOV R40, RZ, RZ, -R40 ;  /* 0x000000ffff288224 */ /* 0x000fe200078e0a28 */
[----:B------:R-:W-:Y:S01]  /*2fb0*/  ISETP.GE.AND P0, PT, R135, RZ, PT ;  /* 0x000000ff8700720c */ /* 0x000fe20003f06270 */
[----:B------:R-:W-:Y:S01]  /*2fc0*/  @!P1 IMAD.MOV R44, RZ, RZ, -R44 ;  /* 0x000000ffff2c9224 */ /* 0x000fe200078e0a2c */
[----:B------:R-:W-:Y:S01]  /*2fd0*/  ISETP.GE.AND P1, PT, R131, RZ, PT ;  /* 0x000000ff8300720c */ /* 0x000fe20003f26270 */
[----:B------:R-:W-:Y:S01]  /*2fe0*/  @!P2 IMAD.IADD R124, R124, 0x1, -R5 ;  /* 0x000000017c7ca824 */ /* 0x000fe200078e0a05 */
[----:B------:R-:W-:Y:S01]  /*2ff0*/  ISETP.GE.AND P2, PT, R152, RZ, PT ;  /* 0x000000ff9800720c */ /* 0x000fe20003f46270 */
[----:B------:R-:W-:Y:S01]  /*3000*/  IMAD R81, R6, 0x2, R79 ;  /* 0x0000000206517824 */ /* 0x000fe200078e024f */
[----:B------:R-:W-:Y:S01]  /*3010*/  STL [R1+0x50], R79 ;  /* 0x0000504f01007387 */ /* 0x000fe20000100800 */
[----:B------:R-:W-:Y:S01]  /*3020*/  @!P3 IMAD.MOV R36, RZ, RZ, -R36 ;  /* 0x000000ffff24b224 */ /* 0x000fe200078e0a24 */
[----:B------:R-:W-:Y:S01]  /*3030*/  ISETP.GE.AND P3, PT, R138, RZ, PT ;  /* 0x000000ff8a00720c */ /* 0x000fe20003f66270 */
[----:B------:R-:W-:Y:S01]  /*3040*/  IMAD R83, R6, 0x2, R81 ;  /* 0x0000000206537824 */ /* 0x000fe200078e0251 */
[----:B------:R-:W-:Y:S01]  /*3050*/  STL [R1+0x4c], R81 ;  /* 0x00004c5101007387 */ /* 0x000fe20000100800 */
[----:B------:R-:W-:Y:S01]  /*3060*/  @!P4 IMAD.MOV R32, RZ, RZ, -R32 ;  /* 0x000000ffff20c224 */ /* 0x000fe200078e0a20 */
[----:B------:R-:W-:Y:S01]  /*3070*/  ISETP.GE.AND P4, PT, R140, RZ, PT ;  /* 0x000000ff8c00720c */ /* 0x000fe20003f86270 */
[----:B------:R-:W-:Y:S01]  /*3080*/  @!P0 IMAD.MOV R50, RZ, RZ, -R50 ;  /* 0x000000ffff328224 */ /* 0x000fe200078e0a32 */
[----:B------:R-:W-:Y:S01]  /*3090*/  ISETP.GE.AND P0, PT, R125, RZ, PT ;  /* 0x000000ff7d00720c */ /* 0x000fe20003f06270 */
[----:B------:R-:W-:Y:S01]  /*30a0*/  @!P1 IMAD.MOV R54, RZ, RZ, -R54 ;  /* 0x000000ffff369224 */ /* 0x000fe200078e0a36 */
[----:B------:R-:W-:Y:S01]  /*30b0*/  ISETP.GE.AND P1, PT, R121, RZ, PT ;  /* 0x000000ff7900720c */ /* 0x000fe20003f26270 */
[----:B------:R-:W-:Y:S01]  /*30c0*/  @!P2 IMAD.MOV R18, RZ, RZ, -R18 ;  /* 0x000000ffff12a224 */ /* 0x000fe200078e0a12 */
[----:B------:R-:W-:Y:S01]  /*30d0*/  ISETP.GE.AND P2, PT, R147, RZ, PT ;  /* 0x000000ff9300720c */ /* 0x000fe20003f46270 */
[C---:B------:R-:W-:Y:S01]  /*30e0*/  IMAD R85, R6.reuse, 0x2, R83 ;  /* 0x0000000206557824 */ /* 0x040fe200078e0253 */
        /* <DEDUP_REMOVED lines=15> */
[----:B------:R-:W-:Y:S01]  /*31e0*/  @!P3 IMAD.MOV R56, RZ, RZ, -R56 ;  /* 0x000000ffff38b224 */ /* 0x000fe200078e0a38 */
[----:B------:R-:W-:Y:S01]  /*31f0*/  ISETP.GE.AND P3, PT, R119, RZ, PT ;  /* 0x000000ff7700720c */ /* 0x000fe20003f66270 */
[C---:B------:R-:W-:Y:S01]  /*3200*/  IMAD R89, R6.reuse, 0x2, R87 ;  /* 0x0000000206597824 */ /* 0x040fe200078e0257 */
        /* <DEDUP_REMOVED lines=25> */
[----:B------:R-:W-:Y:S01]  /*33a0*/  @!P3 IMAD.MOV R76, RZ, RZ, -R76 ;  /* 0x000000ffff4cb224 */ /* 0x000fe200078e0a4c */
[----:B------:R-:W-:Y:S01]  /*33b0*/  ISETP.GE.AND P3, PT, R99, RZ, PT ;  /* 0x000000ff6300720c */ /* 0x000fe20003f66270 */
[C---:B------:R-:W-:Y:S01]  /*33c0*/  IMAD R158, R6.reuse, 0x2, R156 ;  /* 0x00000002069e7824 */ /* 0x040fe200078e029c */
[----:B--2---:R-:W-:Y:S01]  /*33d0*/  LOP3.LUT R57, RZ, c[0x0][0x17c], RZ, 0x33, !PT ;  /* 0x00005f00ff397a12 */ /* 0x004fe200078e33ff */
        /* <DEDUP_REMOVED lines=19> */
[----:B------:R-:W-:Y:S01]  /*3510*/  ISETP.GT.U32.AND P1, PT, R5, R128, PT ;  /* 0x000000800500720c */ /* 0x000fe20003f24070 */
[----:B------:R-:W-:Y:S01]  /*3520*/  @!P2 IMAD.MOV R68, RZ, RZ, -R68 ;  /* 0x000000ffff44a224 */ /* 0x000fe200078e0a44 */
[----:B------:R-:W-:Y:S01]  /*3530*/  ISETP.GE.AND P2, PT, R107, RZ, PT ;  /* 0x000000ff6b00720c */ /* 0x000fe20003f46270 */
[C---:B------:R-:W-:Y:S01]  /*3540*/  IMAD R31, R6.reuse, 0x2, R245 ;  /* 0x00000002061f7824 */ /* 0x040fe200078e02f5 */
[----:B------:R-:W-:Y:S01]  /*3550*/  IABS R8, R71 ;  /* 0x0000004700087213 */ /* 0x000fe20000000000 */
[----:B------:R-:W-:Y:S01]  /*3560*/  @!P3 IMAD.MOV R96, RZ, RZ, -R96 ;  /* 0x000000ffff60b224 */ /* 0x000fe200078e0a60 */
[----:B------:R-:W-:Y:S01]  /*3570*/  ISETP.GE.AND P3, PT, R61, RZ, PT ;  /* 0x000000ff3d00720c */ /* 0x000fe20003f66270 */
[----:B------:R-:W-:Y:S01]  /*3580*/  IMAD R33, R6, 0x2, R31 ;  /* 0x0000000206217824 */ /* 0x000fe200078e021f */
[----:B------:R1:W-:Y:S01]  /*3590*/  STL [R1+0x40], R2 ;  /* 0x0000400201007387 */ /* 0x0003e20000100800 */
[----:B------:R-:W-:Y:S01]  /*35a0*/  @!P4 IMAD.MOV R92, RZ, RZ, -R92 ;  /* 0x000000ffff5cc224 */ /* 0x000fe200078e0a5c */
[----:B------:R-:W-:Y:S01]  /*35b0*/  ISETP.GE.AND P4, PT, R65, RZ, PT ;  /* 0x000000ff4100720c */ /* 0x000fe20003f86270 */
[----:B------:R-:W-:Y:S01]  /*35c0*/  @!P0 IMAD.MOV R116, RZ, RZ, -R116 ;  /* 0x000000ffff748224 */ /* 0x000fe200078e0a74 */
[----:B------:R-:W-:Y:S01]  /*35d0*/  ISETP.GT.U32.AND P0, PT, R5, R134, PT ;  /* 0x000000860500720c */ /* 0x000fe20003f04070 */
[----:B------:R-:W-:Y:S01]  /*35e0*/  @!P1 IMAD.IADD R128, R128, 0x1, -R5 ;  /* 0x0000000180809824 */ /* 0x000fe200078e0a05 */
[----:B------:R-:W-:Y:S01]  /*35f0*/  ISETP.GE.AND P1, PT, R37, RZ, PT ;  /* 0x000000ff2500720c */ /* 0x000fe20003f26270 */
[----:B------:R-:W-:Y:S01]  /*3600*/  IMAD.HI.U32 R7, R7, R8, RZ ;  /* 0x0000000807077227 */ /* 0x000fe200078e00ff */
[----:B------:R-:W-:Y:S03]  /*3610*/  STL [R1+0x18c], R242 ;  /* 0x00018cf201007387 */ /* 0x000fe60000100800 */
[----:B------:R-:W-:Y:S01]  /*3620*/  @!P3 IMAD.MOV R106, RZ, RZ, -R106 ;  /* 0x000000ffff6ab224 */ /* 0x000fe200078e0a6a */
[C---:B------:R-:W-:Y:S01]  /*3630*/  ISETP.GT.U32.AND P3, PT, R5.reuse, R130, PT ;  /* 0x000000820500720c */ /* 0x040fe20003f64070 */
[----:B------:R-:W-:Y:S01]  /*3640*/  IMAD.MOV R7, RZ, RZ, -R7 ;  /* 0x000000ffff077224 */ /* 0x000fe200078e0a07 */
[----:B------:R-:W-:Y:S01]  /*3650*/  STL [R1+0x10c], R71 ;  /* 0x00010c4701007387 */ /* 0x000fe20000100800 */
[----:B------:R-:W-:Y:S01]  /*3660*/  @!P4 IMAD.MOV R104, RZ, RZ, -R104 ;  /* 0x000000ffff68c224 */ /* 0x000fe200078e0a68 */
[----:B------:R-:W-:Y:S01]  /*3670*/  ISETP.GT.U32.AND P4, PT, R5, R132, PT ;  /* 0x000000840500720c */ /* 0x000fe20003f84070 */
[----:B------:R-:W-:Y:S01]  /*3680*/  @!P0 IMAD.IADD R134, R134, 0x1, -R5 ;  /* 0x0000000186868824 */ /* 0x000fe200078e0a05 */
[----:B------:R-:W-:Y:S01]  /*3690*/  ISETP.GE.AND P0, PT, R53, RZ, PT ;  /* 0x000000ff3500720c */ /* 0x000fe20003f06270 */
[----:B------:R-:W-:Y:S01]  /*36a0*/  @!P1 IMAD.MOV R108, RZ, RZ, -R108 ;  /* 0x000000ffff6c9224 */ /* 0x000fe200078e0a6c */
[----:B------:R-:W-:Y:S01]  /*36b0*/  ISETP.GE.AND P1, PT, R41, RZ, PT ;  /* 0x000000ff2900720c */ /* 0x000fe20003f26270 */
[----:B------:R-:W-:Y:S01]  /*36c0*/  @!P2 IMAD.MOV R78, RZ, RZ, -R78 ;  /* 0x000000ffff4ea224 */ /* 0x000fe200078e0a4e */
[----:B------:R-:W-:Y:S01]  /*36d0*/  ISETP.GE.AND P2, PT, R97, RZ, PT ;  /* 0x000000ff6100720c */ /* 0x000fe20003f46270 */
[----:B------:R-:W-:-:S02]  /*36e0*/  IMAD R7, R4, R7, R8 ;  /* 0x0000000704077224 */ /* 0x000fc400078e0208 */
[--C-:B------:R-:W-:Y:S01]  /*36f0*/  @!P3 IMAD.IADD R130, R130, 0x1, -R5.reuse ;  /* 0x000000018282b824 */ /* 0x100fe200078e0a05 */
[----:B------:R-:W-:Y:S01]  /*3700*/  ISETP.GE.AND P3, PT, R55, RZ, PT ;  /* 0x000000ff3700720c */ /* 0x000fe20003f66270 */
[----:B------:R-:W-:Y:S01]  /*3710*/  @!P5 IMAD.MOV R110, RZ, RZ, -R110 ;  /* 0x000000ffff6ed224 */ /* 0x000fe200078e0a6e */
[----:B------:R-:W-:Y:S01]  /*3720*/  ISETP.GT.U32.AND P5, PT, R4, R7, PT ;  /* 0x000000070400720c */ /* 0x000fe20003fa4070 */
[----:B------:R-:W-:Y:S01]  /*3730*/  @!P4 IMAD.IADD R132, R132, 0x1, -R5 ;  /* 0x000000018484c824 */ /* 0x000fe200078e0a05 */
[----:B------:R-:W-:Y:S01]  /*3740*/  ISETP.GE.AND P4, PT, R39, RZ, PT ;  /* 0x000000ff2700720c */ /* 0x000fe20003f86270 */
[C---:B------:R-:W-:Y:S01]  /*3750*/  IMAD R35, R6.reuse, 0x2, R33 ;  /* 0x0000000206237824 */ /* 0x040fe200078e0221 */
[----:B------:R-:W-:Y:S01]  /*3760*/  LOP3.LUT R5, R3, 0x4, RZ, 0xfc, !PT ;  /* 0x0000000403057812 */ /* 0x000fe200078efcff */
[----:B------:R-:W-:Y:S01]  /*3770*/  @!P0 IMAD.MOV R120, RZ, RZ, -R120 ;  /* 0x000000ffff788224 */ /* 0x000fe200078e0a78 */
[----:B------:R-:W-:Y:S01]  /*3780*/  ISETP.GE.AND P0, PT, R45, RZ, PT ;  /* 0x000000ff2d00720c */ /* 0x000fe20003f06270 */
[----:B------:R-:W-:Y:S01]  /*3790*/  @!P1 IMAD.MOV R122, RZ, RZ, -R122 ;  /* 0x000000ffff7a9224 */ /* 0x000fe200078e0a7a */
[----:B------:R-:W-:Y:S01]  /*37a0*/  ISETP.GE.AND P1, PT, R5, c[0x0][0x180], PT ;  /* 0x0000600005007a0c */ /* 0x000fe20003f26270 */
[----:B---3--:R-:W-:-:S02]  /*37b0*/  IMAD R37, R6, 0x2, R35 ;  /* 0x0000000206257824 */ /* 0x008fc400078e0223 */
[----:B------:R-:W-:Y:S01]  /*37c0*/  @!P3 IMAD.MOV R112, RZ, RZ, -R112 ;  /* 0x000000ffff70b224 */ /* 0x000fe200078e0a70 */
[----:B------:R-:W-:Y:S01]  /*37d0*/  SEL R5, R2, RZ, !P1 ;  /* 0x000000ff02057207 */ /* 0x000fe20004800000 */
[----:B------:R-:W-:Y:S01]  /*37e0*/  @!P2 IMAD.MOV R88, RZ, RZ, -R88 ;  /* 0x000000ffff58a224 */ /* 0x000fe200078e0a58 */
[----:B------:R-:W-:Y:S01]  /*37f0*/  ISETP.GE.AND P3, PT, R43, RZ, PT ;  /* 0x000000ff2b00720c */ /* 0x000fe20003f66270 */
[----:B------:R-:W-:Y:S01]  /*3800*/  @!P4 IMAD.MOV R118, RZ, RZ, -R118 ;  /* 0x000000ffff76c224 */ /* 0x000fe200078e0a76 */
[----:B------:R-:W-:Y:S01]  /*3810*/  ISETP.GE.AND P1, PT, R49, RZ, PT ;  /* 0x000000ff3100720c */ /* 0x000fe20003f26270 */
[C---:B----4-:R-:W-:Y:S01]  /*3820*/  IMAD R39, R6.reuse, 0x2, R37 ;  /* 0x0000000206277824 */ /* 0x050fe200078e0225 */
[----:B------:R-:W-:Y:S01]  /*3830*/  ISETP.GE.AND P2, PT, R69, RZ, PT ;  /* 0x000000ff4500720c */ /* 0x000fe20003f46270 */
[----:B------:R-:W-:Y:S01]  /*3840*/  @!P5 IMAD.IADD R7, R7, 0x1, -R4 ;  /* 0x000000010707d824 */ /* 0x000fe200078e0a04 */
[----:B------:R-:W-:Y:S01]  /*3850*/  ISETP.GE.AND P4, PT, R51, RZ, PT ;  /* 0x000000ff3300720c */ /* 0x000fe20003f86270 */
[----:B------:R-:W-:Y:S01]  /*3860*/  IMAD R41, R6, 0x2, R39 ;  /* 0x0000000206297824 */ /* 0x000fe200078e0227 */
[----:B------:R-:W-:Y:S01]  /*3870*/  ISETP.GE.AND P5, PT, R27, c[0x0][0x180], PT ;  /* 0x000060001b007a0c */ /* 0x000fe20003fa6270 */
[----:B------:R-:W-:Y:S01]  /*3880*/  @!P0 IMAD.MOV R126, RZ, RZ, -R126 ;  /* 0x000000ffff7e8224 */ /* 0x000fe200078e0a7e */
[----:B------:R-:W-:Y:S01]  /*3890*/  ISETP.GT.U32.AND P0, PT, R4, R7, PT ;  /* 0x000000070400720c */ /* 0x000fe20003f04070 */
[----:B------:R-:W-:Y:S01]  /*38a0*/  IMAD R43, R6, 0x2, R41 ;  /* 0x00000002062b7824 */ /* 0x000fe200078e0229 */
[----:B------:R-:W-:Y:S01]  /*38b0*/  SEL R8, R2, RZ, !P5 ;  /* 0x000000ff02087207 */ /* 0x000fe20006800000 */
[----:B------:R-:W-:Y:S01]  /*38c0*/  @!P3 IMAD.MOV R124, RZ, RZ, -R124 ;  /* 0x000000ffff7cb224 */ /* 0x000fe200078e0a7c */
[----:B------:R-:W-:Y:S01]  /*38d0*/  ISETP.GE.AND P3, PT, R47, RZ, PT ;  /* 0x000000ff2f00720c */ /* 0x000fe20003f66270 */
[----:B------:R-:W-:Y:S01]  /*38e0*/  @!P1 IMAD.MOV R132, RZ, RZ, -R132 ;  /* 0x000000ffff849224 */ /* 0x000fe200078e0a84 */
[----:B------:R-:W-:Y:S01]  /*38f0*/  ISETP.GE.AND P1, PT, R25, RZ, PT ;  /* 0x000000ff1900720c */ /* 0x000fe20003f26270 */
[----:B------:R-:W-:Y:S01]  /*3900*/  @!P2 IMAD.MOV R98, RZ, RZ, -R98 ;  /* 0x000000ffff62a224 */ /* 0x000fe200078e0a62 */
[----:B------:R-:W-:Y:S01]  /*3910*/  ISETP.GE.AND P2, PT, R59, RZ, PT ;  /* 0x000000ff3b00720c */ /* 0x000fe20003f46270 */
[----:B------:R-:W-:Y:S01]  /*3920*/  IMAD R45, R6, 0x2, R43 ;  /* 0x00000002062d7824 */ /* 0x000fe200078e022b */
[----:B------:R-:W-:Y:S01]  /*3930*/  ISETP.NE.U32.AND P6, PT, R8, RZ, PT ;  /* 0x000000ff0800720c */ /* 0x000fe20003fc5070 */
[----:B------:R-:W-:Y:S01]  /*3940*/  @!P4 IMAD.MOV R128, RZ, RZ, -R128 ;  /* 0x000000ffff80c224 */ /* 0x000fe200078e0a80 */
[----:B------:R-:W-:Y:S01]  /*3950*/  ISETP.GE.AND P4, PT, R29, RZ, PT ;  /* 0x000000ff1d00720c */ /* 0x000fe20003f86270 */
[C---:B------:R-:W-:Y:S01]  /*3960*/  IMAD R47, R6.reuse, 0x2, R45 ;  /* 0x00000002062f7824 */ /* 0x040fe200078e022d */
[----:B-1----:R-:W-:Y:S01]  /*3970*/  LOP3.LUT R2, R3, 0x8, RZ, 0xfc, !PT ;  /* 0x0000000803027812 */ /* 0x002fe200078efcff */
[----:B------:R-:W-:Y:S01]  /*3980*/  IMAD R63, R27, c[0x0][0x18c], RZ ;  /* 0x000063001b3f7a24 */ /* 0x000fe200078e02ff */
[----:B------:R-:W-:Y:S01]  /*3990*/  LOP3.LUT R2, R3, 0x14, RZ, 0xfc, !PT ;  /* 0x0000001403027812 */ /* 0x000fe200078efcff */
[----:B------:R-:W-:-:S02]  /*39a0*/  IMAD R49, R6, 0x2, R47 ;  /* 0x0000000206317824 */ /* 0x000fc400078e022f */
[----:B------:R-:W-:Y:S01]  /*39b0*/  @!P0 IMAD.IADD R7, R7, 0x1, -R4 ;  /* 0x0000000107078824 */ /* 0x000fe200078e0a04 */
[----:B------:R-:W-:Y:S01]  /*39c0*/  ISETP.NE.AND P0, PT, RZ, c[0x0][0x17c], PT ;  /* 0x00005f00ff007a0c */ /* 0x000fe20003f05270 */
[----:B------:R-:W-:Y:S02]  /*39d0*/  IMAD.SHL.U32 R4, R63, 0x4, RZ ;  /* 0x000000043f047824 */ /* 0x000fe400078e00ff */
[----:B------:R-:W-:Y:S01]  /*39e0*/  IMAD R51, R6, 0x2, R49 ;  /* 0x0000000206337824 */ /* 0x000fe200078e0231 */
[----:B------:R-:W-:Y:S01]  /*39f0*/  SEL R8, R57, R12, !P0 ;  /* 0x0000000c39087207 */ /* 0x000fe20004000000 */
[----:B------:R-:W-:Y:S01]  /*3a00*/  @!P3 IMAD.MOV R130, RZ, RZ, -R130 ;  /* 0x000000ffff82b224 */ /* 0x000fe200078e0a82 */
[----:B------:R-:W-:Y:S01]  /*3a10*/  ISETP.NE.U32.AND P3, PT, R5, RZ, PT ;  /* 0x000000ff0500720c */ /* 0x000fe20003f65070 */
[----:B------:R-:W-:Y:S01]  /*3a20*/  @!P1 IMAD.MOV R134, RZ, RZ, -R134 ;  /* 0x000000ffff869224 */ /* 0x000fe200078e0a86 */
[----:B------:R-:W-:Y:S01]  /*3a30*/  IADD3 R218, P1, R4, c[0x0][0x168], RZ ;  /* 0x00005a0004da7a10 */ /* 0x000fe20007f3e0ff */
[----:B------:R-:W-:Y:S01]  /*3a40*/  @!P2 IMAD.MOV R114, RZ, RZ, -R114 ;  /* 0x000000ffff72a224 */ /* 0x000fe200078e0a72 */
[----:B------:R-:W-:Y:S01]  /*3a50*/  ISETP.NE.U32.AND P2, PT, R9, RZ, PT ;  /* 0x000000ff0900720c */ /* 0x000fe20003f45070 */
[----:B------:R-:W-:Y:S01]  /*3a60*/  @!P4 IMAD.MOV R136, RZ, RZ, -R136 ;  /* 0x000000ffff88c224 */ /* 0x000fe200078e0a88 */
[C---:B------:R-:W-:Y:S01]  /*3a70*/  SEL R5, R57.reuse, R10, !P0 ;  /* 0x0000000a39057207 */ /* 0x040fe20004000000 */
[C---:B------:R-:W-:Y:S01]  /*3a80*/  IMAD R53, R6.reuse, 0x2, R51 ;  /* 0x0000000206357824 */ /* 0x040fe200078e0233 */
[C---:B------:R-:W-:Y:S01]  /*3a90*/  SEL R9, R57.reuse, R14, !P0 ;  /* 0x0000000e39097207 */ /* 0x040fe20004000000 */
[----:B------:R1:W-:Y:S01]  /*3aa0*/  STL [R1+0x190], R4 ;  /* 0x0001900401007387 */ /* 0x0003e20000100800 */
[C---:B------:R-:W-:Y:S01]  /*3ab0*/  SEL R10, R57.reuse, R16, !P0 ;  /* 0x00000010390a7207 */ /* 0x040fe20004000000 */
[----:B------:R-:W-:Y:S01]  /*3ac0*/  IMAD R55, R6, 0x2, R53 ;  /* 0x0000000206377824 */ /* 0x000fe200078e0235 */
[C---:B------:R-:W-:Y:S01]  /*3ad0*/  SEL R11, R57.reuse, R18, !P0 ;  /* 0x00000012390b7207 */ /* 0x040fe20004000000 */
[----:B------:R-:W-:Y:S01]  /*3ae0*/  IMAD.SHL.U32 R152, R156, 0x4, RZ ;  /* 0x000000049c987824 */ /* 0x000fe200078e00ff */
[----:B------:R-:W-:-:S02]  /*3af0*/  SEL R12, R57, R20, !P0 ;  /* 0x00000014390c7207 */ /* 0x000fc40004000000 */
[C---:B------:R-:W-:Y:S02]  /*3b00*/  SEL R13, R57.reuse, R22, !P0 ;  /* 0x00000016390d7207 */ /* 0x040fe40004000000 */
[C---:B------:R-:W-:Y:S01]  /*3b10*/  SEL R14, R57.reuse, R24, !P0 ;  /* 0x00000018390e7207 */ /* 0x040fe20004000000 */
[----:B-1----:R-:W-:Y:S01]  /*3b20*/  IMAD.SHL.U32 R4, R158, 0x4, RZ ;  /* 0x000000049e047824 */ /* 0x002fe200078e00ff */
[C---:B------:R-:W-:Y:S02]  /*3b30*/  SEL R15, R57.reuse, R26, !P0 ;  /* 0x0000001a390f7207 */ /* 0x040fe40004000000 */
[C---:B------:R-:W-:Y:S02]  /*3b40*/  SEL R16, R57.reuse, R28, !P0 ;  /* 0x0000001c39107207 */ /* 0x040fe40004000000 */
[C---:B------:R-:W-:Y:S02]  /*3b50*/  SEL R17, R57.reuse, R30, !P0 ;  /* 0x0000001e39117207 */ /* 0x040fe40004000000 */
[----:B------:R-:W-:-:S02]  /*3b60*/  SEL R18, R57, R32, !P0 ;  /* 0x0000002039127207 */ /* 0x000fc40004000000 */
[C---:B------:R-:W-:Y:S02]  /*3b70*/  SEL R19, R57.reuse, R34, !P0 ;  /* 0x0000002239137207 */ /* 0x040fe40004000000 */
[C---:B------:R-:W-:Y:S02]  /*3b80*/  SEL R20, R57.reuse, R36, !P0 ;  /* 0x0000002439147207 */ /* 0x040fe40004000000 */
[C---:B------:R-:W-:Y:S02]  /*3b90*/  SEL R21, R57.reuse, R38, !P0 ;  /* 0x0000002639157207 */ /* 0x040fe40004000000 */
[C---:B------:R-:W-:Y:S02]  /*3ba0*/  SEL R22, R57.reuse, R40, !P0 ;  /* 0x0000002839167207 */ /* 0x040fe40004000000 */
[C---:B------:R-:W-:Y:S02]  /*3bb0*/  SEL R23, R57.reuse, R42, !P0 ;  /* 0x0000002a39177207 */ /* 0x040fe40004000000 */
[----:B------:R-:W-:-:S02]  /*3bc0*/  SEL R24, R57, R44, !P0 ;  /* 0x0000002c39187207 */ /* 0x000fc40004000000 */
[C---:B------:R-:W-:Y:S02]  /*3bd0*/  SEL R25, R57.reuse, R46, !P0 ;  /* 0x0000002e39197207 */ /* 0x040fe40004000000 */
[C---:B------:R-:W-:Y:S02]  /*3be0*/  SEL R26, R57.reuse, R48, !P0 ;  /* 0x00000030391a7207 */ /* 0x040fe40004000000 */
[C---:B------:R-:W-:Y:S02]  /*3bf0*/  SEL R27, R57.reuse, R50, !P0 ;  /* 0x00000032391b7207 */ /* 0x040fe40004000000 */
[----:B------:R-:W-:Y:S02]  /*3c00*/  SEL R28, R57, R52, !P0 ;  /* 0x00000034391c7207 */ /* 0x000fe40004000000 */
[----:B------:R-:W-:Y:S02]  /*3c10*/  LEA.HI.X.SX32 R219, R63, c[0x0][0x16c], 0x2, P1 ;  /* 0x00005b003fdb7a11 */ /* 0x000fe400008f16ff */
        /* <DEDUP_REMOVED lines=8> */
[----:B------:R-:W-:Y:S01]  /*3ca0*/  SEL R44, R57, R70, !P0 ;  /* 0x00000046392c7207 */ /* 0x000fe20004000000 */
[----:B------:R-:W-:Y:S01]  /*3cb0*/  IMAD.SHL.U32 R70, R75, 0x4, RZ ;  /* 0x000000044b467824 */ /* 0x000fe200078e00ff */
        /* <DEDUP_REMOVED lines=12> */
[C---:B------:R-:W-:Y:S01]  /*3d80*/  SEL R224, R57.reuse, R84, !P0 ;  /* 0x0000005439e07207 */ /* 0x040fe20004000000 */
[----:B------:R-:W-:Y:S01]  /*3d90*/  STL [R1+0x80], R74 ;  /* 0x0000804a01007387 */ /* 0x000fe20000100800 */
        /* <DEDUP_REMOVED lines=9> */
[----:B------:R-:W-:Y:S01]  /*3e30*/  IMAD R94, R5, c[0x0][0x190], RZ ;  /* 0x00006400055e7a24 */ /* 0x000fe200078e02ff */
[C---:B------:R-:W-:Y:S01]  /*3e40*/  SEL R230, R57.reuse, R96, !P0 ;  /* 0x0000006039e67207 */ /* 0x040fe20004000000 */
[----:B------:R-:W-:Y:S01]  /*3e50*/  IMAD R96, R8, c[0x0][0x190], RZ ;  /* 0x0000640008607a24 */ /* 0x000fe200078e02ff */
[----:B------:R-:W-:Y:S01]  /*3e60*/  SEL R231, R57, R98, !P0 ;  /* 0x0000006239e77207 */ /* 0x000fe20004000000 */
[----:B------:R-:W-:Y:S01]  /*3e70*/  IMAD R98, R9, c[0x0][0x190], RZ ;  /* 0x0000640009627a24 */ /* 0x000fe200078e02ff */
        /* <DEDUP_REMOVED lines=10> */
[C---:B------:R-:W-:Y:S01]  /*3f20*/  SEL R237, R57.reuse, R116, !P0 ;  /* 0x0000007439ed7207 */ /* 0x040fe20004000000 */
[----:B------:R-:W-:Y:S01]  /*3f30*/  STL [R1+0x74], R80 ;  /* 0x0000745001007387 */ /* 0x000fe20000100800 */
[----:B------:R-:W-:Y:S01]  /*3f40*/  SEL R238, R57, R110, !P0 ;  /* 0x0000006e39ee7207 */ /* 0x000fe20004000000 */
[----:B------:R-:W-:Y:S01]  /*3f50*/  IMAD R106, R13, c[0x0][0x190], RZ ;  /* 0x000064000d6a7a24 */ /* 0x000fe200078e02ff */
[C---:B------:R-:W-:Y:S01]  /*3f60*/  SEL R239, R57.reuse, R108, !P0 ;  /* 0x0000006c39ef7207 */ /* 0x040fe20004000000 */
[----:B------:R-:W-:Y:S01]  /*3f70*/  STL [R1+0x70], R82 ;  /* 0x0000705201007387 */ /* 0x000fe20000100800 */
[----:B------:R-:W-:Y:S01]  /*3f80*/  SEL R240, R57, R112, !P0 ;  /* 0x0000007039f07207 */ /* 0x000fe20004000000 */
[----:B------:R-:W-:Y:S01]  /*3f90*/  IMAD R13, R25, c[0x0][0x190], RZ ;  /* 0x00006400190d7a24 */ /* 0x000fe200078e02ff */
[C---:B------:R-:W-:Y:S01]  /*3fa0*/  SEL R241, R57.reuse, R118, !P0 ;  /* 0x0000007639f17207 */ /* 0x040fe20004000000 */
[----:B------:R-:W-:Y:S01]  /*3fb0*/  STL [R1+0x6c], R84 ;  /* 0x00006c5401007387 */ /* 0x000fe20000100800 */
[C---:B------:R-:W-:Y:S01]  /*3fc0*/  SEL R243, R57.reuse, R120, !P0 ;  /* 0x0000007839f37207 */ /* 0x040fe20004000000 */
[----:B------:R-:W-:Y:S01]  /*3fd0*/  IMAD R25, R44, c[0x0][0x190], RZ ;  /* 0x000064002c197a24 */ /* 0x000fe200078e02ff */
[C---:B------:R-:W-:Y:S01]  /*3fe0*/  SEL R244, R57.reuse, R122, !P0 ;  /* 0x0000007a39f47207 */ /* 0x040fe20004000000 */
[----:B------:R-:W-:Y:S01]  /*3ff0*/  STL [R1+0x68], R86 ;  /* 0x0000685601007387 */ /* 0x000fe20000100800 */
        /* <DEDUP_REMOVED lines=13> */
[C---:B------:R-:W-:Y:S01]  /*40d0*/  IMAD R57, R6.reuse, 0x2, R55 ;  /* 0x0000000206397824 */ /* 0x040fe200078e0237 */
[----:B------:R-:W-:Y:S01]  /*40e0*/  ISETP.GE.AND P1, PT, R71, RZ, PT ;  /* 0x000000ff4700720c */ /* 0x000fe20003f26270 */
[----:B------:R-:W-:Y:S01]  /*40f0*/  IMAD R15, R27, c[0x0][0x190], RZ ;  /* 0x000064001b0f7a24 */ /* 0x000fe200078e02ff */
[----:B------:R-:W-:Y:S01]  /*4100*/  ISETP.NE.AND P0, PT, RZ, c[0x0][0x178], PT ;  /* 0x00005e00ff007a0c */ /* 0x000fe20003f05270 */
[C---:B------:R-:W-:Y:S01]  /*4110*/  IMAD R59, R6.reuse, 0x2, R57 ;  /* 0x00000002063b7824 */ /* 0x040fe200078e0239 */
[----:B------:R-:W-:Y:S01]  /*4120*/  LOP3.LUT R54, R3, 0x10, RZ, 0xfc, !PT ;  /* 0x0000001003367812 */ /* 0x000fe200078efcff */
[----:B------:R-:W-:Y:S01]  /*4130*/  IMAD.MOV.U32 R54, RZ, RZ, R7 ;  /* 0x000000ffff367224 */ /* 0x000fe200078e0007 */
[----:B------:R-:W-:Y:S01]  /*4140*/  STL [R1+0x24], R96 ;  /* 0x0000246001007387 */ /* 0x000fe20000100800 */
[----:B------:R-:W-:Y:S01]  /*4150*/  IMAD R61, R6, 0x2, R59 ;  /* 0x00000002063d7824 */ /* 0x000fe200078e023b */
[----:B------:R-:W-:Y:S01]  /*4160*/  LEA R92, P4, R98, R218, 0x2 ;  /* 0x000000da625c7211 */ /* 0x000fe200078810ff */
[----:B------:R-:W-:Y:S01]  /*4170*/  IMAD R27, R48, c[0x0][0x190], RZ ;  /* 0x00006400301b7a24 */ /* 0x000fe200078e02ff */
[----:B------:R1:W-:Y:S01]  /*4180*/  STL [R1+0x20], R98 ;  /* 0x0000206201007387 */ /* 0x0003e20000100800 */
[----:B------:R-:W-:Y:S01]  /*4190*/  IMAD R63, R6, 0x2, R61 ;  /* 0x00000002063f7824 */ /* 0x000fe200078e023d */
[----:B------:R-:W-:Y:S01]  /*41a0*/  LEA.HI.X.SX32 R93, R98, R219, 0x2, P4 ;  /* 0x000000db625d7211 */ /* 0x000fe200020f16ff */
[----:B------:R-:W-:Y:S01]  /*41b0*/  @!P1 IMAD.MOV R54, RZ, RZ, -R54 ;  /* 0x000000ffff369224 */ /* 0x000fe200078e0a36 */
[----:B------:R-:W-:Y:S01]  /*41c0*/  STL [R1+0x1c], R100 ;  /* 0x00001c6401007387 */ /* 0x000fe20000100800 */
[----:B------:R-:W-:Y:S01]  /*41d0*/  @!P0 LOP3.LUT R54, RZ, c[0x0][0x178], RZ, 0x33, !PT ;  /* 0x00005e00ff368a12 */ /* 0x000fe200078e33ff */
[----:B------:R-:W-:-:S02]  /*41e0*/  IMAD R65, R6, 0x2, R63 ;  /* 0x0000000206417824 */ /* 0x000fc400078e023f */
[----:B------:R-:W-:Y:S01]  /*41f0*/  IMAD R108, R14, c[0x0][0x190], RZ ;  /* 0x000064000e6c7a24 */ /* 0x000fe200078e02ff */
[----:B------:R-:W-:Y:S01]  /*4200*/  STL [R1+0x18], R102 ;  /* 0x0000186601007387 */ /* 0x000fe20000100800 */
[----:B------:R-:W-:Y:S01]  /*4210*/  IMAD R56, R54, c[0x0][0x184], RZ ;  /* 0x0000610036387a24 */ /* 0x000fe200078e02ff */
[----:B-1----:R-:W-:Y:S01]  /*4220*/  LEA R98, P4, R104, R218, 0x2 ;  /* 0x000000da68627211 */ /* 0x002fe200078810ff */
[----:B------:R-:W-:Y:S01]  /*4230*/  IMAD R67, R6, 0x2, R65 ;  /* 0x0000000206437824 */ /* 0x000fe200078e0241 */
[----:B------:R-:W-:Y:S01]  /*4240*/  STL [R1+0x14], R104 ;  /* 0x0000146801007387 */ /* 0x000fe20000100800 */
[----:B------:R-:W-:Y:S01]  /*4250*/  IMAD.SHL.U32 R58, R56, 0x4, RZ ;  /* 0x00000004383a7824 */ /* 0x000fe200078e00ff */
[----:B------:R-:W-:Y:S01]  /*4260*/  LEA.HI.X.SX32 R99, R104, R219, 0x2, P4 ;  /* 0x000000db68637211 */ /* 0x000fe200020f16ff */
[----:B------:R-:W-:Y:S01]  /*4270*/  IMAD R69, R6, 0x2, R67 ;  /* 0x0000000206457824 */ /* 0x000fe200078e0243 */
[----:B------:R-:W-:Y:S01]  /*4280*/  STL [R1+0x10], R106 ;  /* 0x0000106a01007387 */ /* 0x000fe20000100800 */
[----:B------:R-:W-:Y:S01]  /*4290*/  IMAD R6, R19, c[0x0][0x190], RZ ;  /* 0x0000640013067a24 */ /* 0x000fe200078e02ff */
[----:B------:R-:W-:Y:S01]  /*42a0*/  IADD3 R220, P0, R58, c[0x0][0x160], RZ ;  /* 0x000058003adc7a10 */ /* 0x000fe20007f1e0ff */
[----:B------:R-:W-:Y:S01]  /*42b0*/  IMAD R19, R32, c[0x0][0x190], RZ ;  /* 0x0000640020137a24 */ /* 0x000fe200078e02ff */
[----:B------:R-:W-:Y:S01]  /*42c0*/  STL [R1+0xc], R108 ;  /* 0x00000c6c01007387 */ /* 0x000fe20000100800 */
[----:B------:R-:W-:Y:S01]  /*42d0*/  IMAD R112, R16, c[0x0][0x190], RZ ;  /* 0x0000640010707a24 */ /* 0x000fe200078e02ff */
[----:B------:R-:W-:Y:S01]  /*42e0*/  LEA.HI.X.SX32 R8, R56, c[0x0][0x164], 0x2, P0 ;  /* 0x0000590038087a11 */ /* 0x000fe200000f16ff */
[----:B------:R-:W-:Y:S01]  /*42f0*/  IMAD R114, R17, c[0x0][0x190], RZ ;  /* 0x0000640011727a24 */ /* 0x000fe200078e02ff */
[----:B------:R-:W-:Y:S01]  /*4300*/  LEA R32, P1, R33, R220, 0x2 ;  /* 0x000000dc21207211 */ /* 0x000fe200078210ff */
[----:B------:R-:W-:Y:S01]  /*4310*/  IMAD R17, R29, c[0x0][0x190], RZ ;  /* 0x000064001d117a24 */ /* 0x000fe200078e02ff */
[----:B------:R-:W-:Y:S01]  /*4320*/  STL [R1+0x8], R110 ;  /* 0x0000086e01007387 */ /* 0x000fe20000100800 */
[----:B------:R-:W-:Y:S01]  /*4330*/  IMAD R29, R52, c[0x0][0x190], RZ ;  /* 0x00006400341d7a24 */ /* 0x000fe200078e02ff */
[----:B------:R-:W-:Y:S01]  /*4340*/  LEA.HI.X.SX32 R33, R33, R8, 0x2, P1 ;  /* 0x0000000821217211 */ /* 0x000fe200008f16ff */
[----:B------:R-:W-:Y:S01]  /*4350*/  IMAD R5, R18, c[0x0][0x190], RZ ;  /* 0x0000640012057a24 */ /* 0x000fe200078e02ff */
[-C--:B------:R-:W-:Y:S01]  /*4360*/  LEA R36, P1, R37, R220.reuse, 0x2 ;  /* 0x000000dc25247211 */ /* 0x080fe200078210ff */
[----:B------:R-:W-:Y:S01]  /*4370*/  STL [R1+0x4], R112 ;  /* 0x0000047001007387 */ /* 0x000fe20000100800 */
[----:B------:R-:W-:Y:S01]  /*4380*/  IMAD R18, R30, c[0x0][0x190], RZ ;  /* 0x000064001e127a24 */ /* 0x000fe200078e02ff */
[----:B------:R-:W-:Y:S01]  /*4390*/  LEA R30, P0, R31, R220, 0x2 ;  /* 0x000000dc1f1e7211 */ /* 0x000fe200078010ff */
[----:B------:R-:W-:Y:S01]  /*43a0*/  IMAD R7, R20, c[0x0][0x190], RZ ;  /* 0x0000640014077a24 */ /* 0x000fe200078e02ff */
[----:B------:R-:W-:Y:S01]  /*43b0*/  LEA.HI.X.SX32 R37, R37, R8, 0x2, P1 ;  /* 0x0000000825257211 */ /* 0x000fe200008f16ff */
[----:B------:R-:W-:Y:S01]  /*43c0*/  STL [R1], R114 ;  /* 0x0000007201007387 */ /* 0x000fe20000100800 */
[----:B------:R-:W-:Y:S01]  /*43d0*/  LEA R40, P1, R41, R220, 0x2 ;  /* 0x000000dc29287211 */ /* 0x000fe200078210ff */
[----:B------:R-:W-:Y:S01]  /*43e0*/  IMAD R20, R34, c[0x0][0x190], RZ ;  /* 0x0000640022147a24 */ /* 0x000fe200078e02ff */
[-C--:B------:R-:W-:Y:S01]  /*43f0*/  LEA.HI.X.SX32 R31, R31, R8.reuse, 0x2, P0 ;  /* 0x000000081f1f7211 */ /* 0x080fe200000f16ff */
[----:B------:R1:W-:Y:S01]  /*4400*/  STL [R1+0x44], R56 ;  /* 0x0000443801007387 */ /* 0x0003e20000100800 */
[----:B------:R-:W-:Y:S01]  /*4410*/  LEA.HI.X.SX32 R41, R41, R8, 0x2, P1 ;  /* 0x0000000829297211 */ /* 0x000fe200008f16ff */
[----:B------:R-:W-:Y:S01]  /*4420*/  IMAD R10, R22, c[0x0][0x190], RZ ;  /* 0x00006400160a7a24 */ /* 0x000fe200078e02ff */
[-C--:B------:R-:W-:Y:S01]  /*4430*/  LEA R44, P1, R45, R220.reuse, 0x2 ;  /* 0x000000dc2d2c7211 */ /* 0x080fe200078210ff */
[----:B------:R2:W-:Y:S01]  /*4440*/  STL [R1+0x84], R58 ;  /* 0x0000843a01007387 */ /* 0x0005e20000100800 */
[----:B------:R-:W-:Y:S01]  /*4450*/  LEA R34, P0, R35, R220, 0x2 ;  /* 0x000000dc23227211 */ /* 0x000fe200078010ff */
[----:B------:R-:W-:Y:S01]  /*4460*/  IMAD R22, R38, c[0x0][0x190], RZ ;  /* 0x0000640026167a24 */ /* 0x000fe200078e02ff */
[----:B------:R-:W-:Y:S01]  /*4470*/  LEA.HI.X.SX32 R45, R45, R8, 0x2, P1 ;  /* 0x000000082d2d7211 */ /* 0x000fe200008f16ff */
[----:B------:R-:W-:Y:S01]  /*4480*/  IMAD R12, R24, c[0x0][0x190], RZ ;  /* 0x00006400180c7a24 */ /* 0x000fe200078e02ff */
[----:B------:R-:W-:Y:S01]  /*4490*/  LEA R48, P1, R49, R220, 0x2 ;  /* 0x000000dc31307211 */ /* 0x000fe200078210ff */
[----:B------:R-:W-:Y:S01]  /*44a0*/  IMAD R24, R42, c[0x0][0x190], RZ ;  /* 0x000064002a187a24 */ /* 0x000fe200078e02ff */
[-C--:B------:R-:W-:Y:S01]  /*44b0*/  LEA.HI.X.SX32 R35, R35, R8.reuse, 0x2, P0 ;  /* 0x0000000823237211 */ /* 0x080fe200000f16ff */
[----:B------:R-:W-:Y:S01]  /*44c0*/  IMAD R14, R26, c[0x0][0x190], RZ ;  /* 0x000064001a0e7a24 */ /* 0x000fe200078e02ff */
[----:B------:R-:W-:Y:S01]  /*44d0*/  LEA.HI.X.SX32 R49, R49, R8, 0x2, P1 ;  /* 0x0000000831317211 */ /* 0x000fe200008f16ff */
[----:B------:R-:W-:Y:S01]  /*44e0*/  IMAD R26, R46, c[0x0][0x190], RZ ;  /* 0x000064002e1a7a24 */ /* 0x000fe200078e02ff */
[-C--:B------:R-:W-:Y:S01]  /*44f0*/  LEA R52, P1, R53, R220.reuse, 0x2 ;  /* 0x000000dc35347211 */ /* 0x080fe200078210ff */
[----:B------:R-:W-:Y:S01]  /*4500*/  IMAD R16, R28, c[0x0][0x190], RZ ;  /* 0x000064001c107a24 */ /* 0x000fe200078e02ff */
[----:B------:R-:W-:Y:S01]  /*4510*/  LEA R38, P0, R39, R220, 0x2 ;  /* 0x000000dc27267211 */ /* 0x000fe200078010ff */
[----:B------:R-:W-:Y:S01]  /*4520*/  IMAD R28, R50, c[0x0][0x190], RZ ;  /* 0x00006400321c7a24 */ /* 0x000fe200078e02ff */
[----:B------:R-:W-:Y:S01]  /*4530*/  LEA.HI.X.SX32 R53, R53, R8, 0x2, P1 ;  /* 0x0000000835357211 */ /* 0x000fe200008f16ff */
[----:B------:R-:W-:Y:S01]  /*4540*/  IMAD R223, R223, c[0x0][0x190], RZ ;  /* 0x00006400dfdf7a24 */ /* 0x000fe200078e02ff */
[----:B-1----:R-:W-:Y:S01]  /*4550*/  LEA R56, P1, R57, R220, 0x2 ;  /* 0x000000dc39387211 */ /* 0x002fe200078210ff */
        /* <DEDUP_REMOVED lines=8> */
[----:B------:R1:W-:Y:S01]  /*45e0*/  STL [R1+0x1a8], R57 ;  /* 0x0001a83901007387 */ /* 0x0003e20000100800 */
        /* <DEDUP_REMOVED lines=15> */
[----:B------:R-:W-:Y:S01]  /*46e0*/  STL [R1+0x19c], R93 ;  /* 0x00019c5d01007387 */ /* 0x000fe20000100800 */
[-C--:B------:R-:W-:Y:S01]  /*46f0*/  LEA.HI.X.SX32 R69, R69, R8.reuse, 0x2, P1 ;  /* 0x0000000845457211 */ /* 0x080fe200008f16ff */
[----:B------:R-:W-:Y:S01]  /*4700*/  IMAD R233, R233, c[0x0][0x190], RZ ;  /* 0x00006400e9e97a24 */ /* 0x000fe200078e02ff */
[----:B------:R-:W-:Y:S01]  /*4710*/  LEA.HI.X.SX32 R51, R51, R8, 0x2, P0 ;  /* 0x0000000833337211 */ /* 0x000fe200000f16ff */
[----:B------:R4:W-:Y:S01]  /*4720*/  STL [R1+0x194], R5 ;  /* 0x0001940501007387 */ /* 0x0009e20000100800 */
[-C--:B------:R-:W-:Y:S01]  /*4730*/  LEA R54, P0, R55, R220.reuse, 0x2 ;  /* 0x000000dc37367211 */ /* 0x080fe200078010ff */
[----:B------:R-:W-:Y:S01]  /*4740*/  IMAD R235, R235, c[0x0][0x190], RZ ;  /* 0x00006400ebeb7a24 */ /* 0x000fe200078e02ff */
[----:B------:R-:W-:Y:S01]  /*4750*/  IADD3 R72, P1, R72, R220, RZ ;  /* 0x000000dc48487210 */ /* 0x000fe20007f3e0ff */
[----:B------:R-:W-:Y:S01]  /*4760*/  STL [R1+0x198], R6 ;  /* 0x0001980601007387 */ /* 0x000fe20000100800 */
[----:B------:R-:W-:Y:S01]  /*4770*/  LEA.HI.X.SX32 R55, R55, R8, 0x2, P0 ;  /* 0x0000000837377211 */ /* 0x000fe200000f16ff */
[----:B------:R-:W-:Y:S01]  /*4780*/  IMAD R234, R234, c[0x0][0x190], RZ ;  /* 0x00006400eaea7a24 */ /* 0x000fe200078e02ff */
[----:B--2---:R-:W-:Y:S01]  /*4790*/  LEA R58, P0, R59, R220, 0x2 ;  /* 0x000000dc3b3a7211 */ /* 0x004fe200078010ff */
[----:B-1----:R-:W4:Y:S01]  /*47a0*/  LDL.LU R57, [R1+0x40] ;  /* 0x0000400001397983 */ /* 0x002f220000300800 */
[-C--:B------:R-:W-:Y:S01]  /*47b0*/  LEA.HI.X.SX32 R73, R77, R8.reuse, 0x2, P1 ;  /* 0x000000084d497211 */ /* 0x080fe200008f16ff */
[----:B------:R-:W-:Y:S01]  /*47c0*/  IMAD R236, R236, c[0x0][0x190], RZ ;  /* 0x00006400ecec7a24 */ /* 0x000fe200078e02ff */
[----:B------:R-:W-:Y:S01]  /*47d0*/  LEA.HI.X.SX32 R59, R59, R8, 0x2, P0 ;  /* 0x000000083b3b7211 */ /* 0x000fe200000f16ff */
[----:B------:R-:W-:Y:S01]  /*47e0*/  IMAD R238, R238, c[0x0][0x190], RZ ;  /* 0x00006400eeee7a24 */ /* 0x000fe200078e02ff */
[-C--:B------:R-:W-:Y:S01]  /*47f0*/  LEA R62, P0, R63, R220.reuse, 0x2 ;  /* 0x000000dc3f3e7211 */ /* 0x080fe200078010ff */
[----:B------:R-:W-:Y:S01]  /*4800*/  IMAD R237, R237, c[0x0][0x190], RZ ;  /* 0x00006400eded7a24 */ /* 0x000fe200078e02ff */
[----:B------:R-:W-:Y:S01]  /*4810*/  IADD3 R76, P1, R76, R220, RZ ;  /* 0x000000dc4c4c7210 */ /* 0x000fe20007f3e0ff */
        /* <DEDUP_REMOVED lines=9> */
[-C--:B------:R-:W-:Y:S01]  /*48b0*/  IADD3 R70, P0, R70, R220.reuse, RZ ;  /* 0x000000dc46467210 */ /* 0x080fe20007f1e0ff */
[----:B------:R-:W-:Y:S01]  /*48c0*/  IMAD R244, R244, c[0x0][0x190], RZ ;  /* 0x00006400f4f47a24 */ /* 0x000fe200078e02ff */
[----:B------:R-:W-:Y:S01]  /*48d0*/  IADD3 R80, P1, R80, R220, RZ ;  /* 0x000000dc50507210 */ /* 0x000fe20007f3e0ff */
[----:B------:R-:W-:Y:S01]  /*48e0*/  IMAD R247, R247, c[0x0][0x190], RZ ;  /* 0x00006400f7f77a24 */ /* 0x000fe200078e02ff */
[----:B------:R-:W-:Y:S01]  /*48f0*/  LEA.HI.X.SX32 R71, R75, R8, 0x2, P0 ;  /* 0x000000084b477211 */ /* 0x000fe200000f16ff */
[----:B------:R-:W-:Y:S01]  /*4900*/  IMAD R249, R249, c[0x0][0x190], RZ ;  /* 0x00006400f9f97a24 */ /* 0x000fe200078e02ff */
[----:B------:R-:W-:Y:S01]  /*4910*/  IADD3 R74, P0, R74, R220, RZ ;  /* 0x000000dc4a4a7210 */ /* 0x000fe20007f1e0ff */
[----:B------:R-:W-:Y:S01]  /*4920*/  IMAD R248, R248, c[0x0][0x190], RZ ;  /* 0x00006400f8f87a24 */ /* 0x000fe200078e02ff */
[-C--:B------:R-:W-:Y:S01]  /*4930*/  LEA.HI.X.SX32 R81, R85, R8.reuse, 0x2, P1 ;  /* 0x0000000855517211 */ /* 0x080fe200008f16ff */
[----:B------:R-:W-:Y:S01]  /*4940*/  IMAD R250, R250, c[0x0][0x190], RZ ;  /* 0x00006400fafa7a24 */ /* 0x000fe200078e02ff */
[----:B------:R-:W-:Y:S01]  /*4950*/  LEA.HI.X.SX32 R75, R79, R8, 0x2, P0 ;  /* 0x000000084f4b7211 */ /* 0x000fe200000f16ff */
[----:B------:R-:W-:Y:S01]  /*4960*/  IMAD R251, R251, c[0x0][0x190], RZ ;  /* 0x00006400fbfb7a24 */ /* 0x000fe200078e02ff */
[-C--:B------:R-:W-:Y:S01]  /*4970*/  IADD3 R78, P0, R78, R220.reuse, RZ ;  /* 0x000000dc4e4e7210 */ /* 0x080fe20007f1e0ff */
[----:B------:R-:W-:Y:S01]  /*4980*/  IMAD R252, R252, c[0x0][0x190], RZ ;  /* 0x00006400fcfc7a24 */ /* 0x000fe200078e02ff */
[----:B------:R-:W-:-:S02]  /*4990*/  IADD3 R84, P1, R84, R220, RZ ;  /* 0x000000dc54547210 */ /* 0x000fc40007f3e0ff */
[----:B------:R-:W-:Y:S02]  /*49a0*/  LEA.HI.X.SX32 R79, R83, R8, 0x2, P0 ;  /* 0x00000008534f7211 */ /* 0x000fe400000f16ff */
[----:B------:R-:W-:Y:S02]  /*49b0*/  IADD3 R82, P0, R82, R220, RZ ;  /* 0x000000dc52527210 */ /* 0x000fe40007f1e0ff */
[----:B------:R-:W-:Y:S02]  /*49c0*/  LEA.HI.X.SX32 R85, R89, R8, 0x2, P1 ;  /* 0x0000000859557211 */ /* 0x000fe400008f16ff */
[----:B------:R-:W-:Y:S02]  /*49d0*/  LEA R88, P1, R94, R218, 0x2 ;  /* 0x000000da5e587211 */ /* 0x000fe400078210ff */
[----:B------:R-:W-:Y:S02]  /*49e0*/  LEA.HI.X.SX32 R83, R87, R8, 0x2, P0 ;  /* 0x0000000857537211 */ /* 0x000fe400000f16ff */
[----:B------:R-:W-:-:S02]  /*49f0*/  IADD3 R86, P0, R86, R220, RZ ;  /* 0x000000dc56567210 */ /* 0x000fc40007f1e0ff */
[-C--:B------:R-:W-:Y:S02]  /*4a00*/  LEA.HI.X.SX32 R89, R94, R219.reuse, 0x2, P1 ;  /* 0x000000db5e597211 */ /* 0x080fe400008f16ff */
[----:B------:R-:W-:Y:S02]  /*4a10*/  LEA R94, P1, R100, R218, 0x2 ;  /* 0x000000da645e7211 */ /* 0x000fe400078210ff */
[----:B------:R-:W-:Y:S02]  /*4a20*/  LEA.HI.X.SX32 R87, R91, R8, 0x2, P0 ;  /* 0x000000085b577211 */ /* 0x000fe400000f16ff */
[-C--:B------:R-:W-:Y:S02]  /*4a30*/  LEA R90, P0, R96, R218.reuse, 0x2 ;  /* 0x000000da605a7211 */ /* 0x080fe400078010ff */
[----:B------:R-:W-:Y:S02]  /*4a40*/  LEA.HI.X.SX32 R95, R100, R219, 0x2, P1 ;  /* 0x000000db645f7211 */ /* 0x000fe400008f16ff */
[----:B------:R-:W-:-:S02]  /*4a50*/  LEA R100, P1, R106, R218, 0x2 ;  /* 0x000000da6a647211 */ /* 0x000fc400078210ff */
[-C--:B------:R-:W-:Y:S02]  /*4a60*/  LEA.HI.X.SX32 R91, R96, R219.reuse, 0x2, P0 ;  /* 0x000000db605b7211 */ /* 0x080fe400000f16ff */
[-C--:B------:R-:W-:Y:S02]  /*4a70*/  LEA R96, P0, R102, R218.reuse, 0x2 ;  /* 0x000000da66607211 */ /* 0x080fe400078010ff */
[-C--:B------:R-:W-:Y:S02]  /*4a80*/  LEA.HI.X.SX32 R101, R106, R219.reuse, 0x2, P1 ;  /* 0x000000db6a657211 */ /* 0x080fe400008f16ff */
[-C--:B------:R-:W-:Y:S02]  /*4a90*/  LEA R106, P1, R112, R218.reuse, 0x2 ;  /* 0x000000da706a7211 */ /* 0x080fe400078210ff */
[----:B------:R-:W-:Y:S02]  /*4aa0*/  LEA.HI.X.SX32 R97, R102, R219, 0x2, P0 ;  /* 0x000000db66617211 */ /* 0x000fe400000f16ff */
[----:B------:R-:W-:-:S02]  /*4ab0*/  LEA R102, P0, R108, R218, 0x2 ;  /* 0x000000da6c667211 */ /* 0x000fc400078010ff */
[-C--:B------:R-:W-:Y:S02]  /*4ac0*/  LEA R104, P4, R110, R218.reuse, 0x2 ;  /* 0x000000da6e687211 */ /* 0x080fe400078810ff */
[-C--:B------:R-:W-:Y:S02]  /*4ad0*/  LEA.HI.X.SX32 R107, R112, R219.reuse, 0x2, P1 ;  /* 0x000000db706b7211 */ /* 0x080fe400008f16ff */
[-C--:B------:R-:W-:Y:S02]  /*4ae0*/  LEA R112, P1, R6, R218.reuse, 0x2 ;  /* 0x000000da06707211 */ /* 0x080fe400078210ff */
[-C--:B------:R-:W-:Y:S02]  /*4af0*/  LEA.HI.X.SX32 R103, R108, R219.reuse, 0x2, P0 ;  /* 0x000000db6c677211 */ /* 0x080fe400000f16ff */
[----:B------:R-:W-:Y:S02]  /*4b00*/  LEA.HI.X.SX32 R105, R110, R219, 0x2, P4 ;  /* 0x000000db6e697211 */ /* 0x000fe400020f16ff */
[----:B------:R-:W-:-:S02]  /*4b10*/  LEA R108, P0, R114, R218, 0x2 ;  /* 0x000000da726c7211 */ /* 0x000fc400078010ff */
[CC--:B------:R-:W-:Y:S02]  /*4b20*/  LEA R110, P4, R5.reuse, R218.reuse, 0x2 ;  /* 0x000000da056e7211 */ /* 0x0c0fe400078810ff */
[-C--:B------:R-:W-:Y:S02]  /*4b30*/  LEA.HI.X.SX32 R113, R6, R219.reuse, 0x2, P1 ;  /* 0x000000db06717211 */ /* 0x080fe400008f16ff */
[-C--:B------:R-:W-:Y:S02]  /*4b40*/  LEA R118, P1, R10, R218.reuse, 0x2 ;  /* 0x000000da0a767211 */ /* 0x080fe400078210ff */
[-C--:B------:R-:W-:Y:S02]  /*4b50*/  LEA.HI.X.SX32 R109, R114, R219.reuse, 0x2, P0 ;  /* 0x000000db726d7211 */ /* 0x080fe400000f16ff */
        /* <DEDUP_REMOVED lines=32> */
[----:B------:R-:W-:Y:S02]  /*4d60*/  LEA R146, P4, R24, R218, 0x2 ;  /* 0x000000da18927211 */ /* 0x000fe400078810ff */
[-C--:B------:R-:W-:Y:S02]  /*4d70*/  LEA.HI.X.SX32 R149, R25, R219.reuse, 0x2, P1 ;  /* 0x000000db19957211 */ /* 0x080fe400008f16ff */
[----:B------:R-:W-:Y:S02]  /*4d80*/  IADD3 R154, P1, R4, R220, RZ ;  /* 0x000000dc049a7210 */ /* 0x000fe40007f3e0ff */
[-C--:B------:R-:W-:Y:S02]  /*4d90*/  LEA.HI.X.SX32 R145, R23, R219.reuse, 0x2, P0 ;  /* 0x000000db17917211 */ /* 0x080fe400000f16ff */
[----:B------:R-:W-:Y:S02]  /*4da0*/  LEA.HI.X.SX32 R147, R24, R219, 0x2, P4 ;  /* 0x000000db18937211 */ /* 0x000fe400020f16ff */
[----:B------:R-:W-:-:S02]  /*4db0*/  LEA R150, P0, R26, R218, 0x2 ;  /* 0x000000da1a967211 */ /* 0x000fc400078010ff */
[----:B------:R-:W-:Y:S02]  /*4dc0*/  IADD3 R152, P4, R152, R220, RZ ;  /* 0x000000dc98987210 */ /* 0x000fe40007f9e0ff */
[----:B------:R-:W-:Y:S02]  /*4dd0*/  LEA.HI.X.SX32 R155, R158, R8, 0x2, P1 ;  /* 0x000000089e9b7211 */ /* 0x000fe400008f16ff */
[----:B------:R-:W-:Y:S02]  /*4de0*/  LEA R158, P1, R28, R218, 0x2 ;  /* 0x000000da1c9e7211 */ /* 0x000fe400078210ff */
[----:B------:R-:W-:Y:S02]  /*4df0*/  LEA.HI.X.SX32 R151, R26, R219, 0x2, P0 ;  /* 0x000000db1a977211 */ /* 0x000fe400000f16ff */
[----:B------:R-:W-:Y:S02]  /*4e00*/  LEA.HI.X.SX32 R153, R156, R8, 0x2, P4 ;  /* 0x000000089c997211 */ /* 0x000fe400020f16ff */
[----:B------:R-:W-:-:S02]  /*4e10*/  LEA R156, P0, R27, R218, 0x2 ;  /* 0x000000da1b9c7211 */ /* 0x000fc400078010ff */
[-C--:B------:R-:W-:Y:S02]  /*4e20*/  LEA R160, P4, R29, R218.reuse, 0x2 ;  /* 0x000000da1da07211 */ /* 0x080fe400078810ff */
[-C--:B------:R-:W-:Y:S02]  /*4e30*/  LEA.HI.X.SX32 R159, R28, R219.reuse, 0x2, P1 ;  /* 0x000000db1c9f7211 */ /* 0x080fe400008f16ff */
[-C--:B------:R-:W-:Y:S02]  /*4e40*/  LEA R164, P1, R223, R218.reuse, 0x2 ;  /* 0x000000dadfa47211 */ /* 0x080fe400078210ff */
[-C--:B------:R-:W-:Y:S02]  /*4e50*/  LEA.HI.X.SX32 R157, R27, R219.reuse, 0x2, P0 ;  /* 0x000000db1b9d7211 */ /* 0x080fe400000f16ff */
[----:B------:R-:W-:Y:S02]  /*4e60*/  LEA R162, P0, R222, R218, 0x2 ;  /* 0x000000dadea27211 */ /* 0x000fe400078010ff */
[----:B------:R-:W-:-:S02]  /*4e70*/  LEA.HI.X.SX32 R161, R29, R219, 0x2, P4 ;  /* 0x000000db1da17211 */ /* 0x000fc400020f16ff */
        /* <DEDUP_REMOVED lines=48> */
[----:B---3--:R-:W-:Y:S02]  /*5180*/  LOP3.LUT R65, R3, 0x8, RZ, 0xfc, !PT ;  /* 0x0000000803417812 */ /* 0x008fe400078efcff */
[-C--:B------:R-:W-:Y:S02]  /*5190*/  LEA R214, P4, R250, R218.reuse, 0x2 ;  /* 0x000000dafad67211 */ /* 0x080fe400078810ff */
[-C--:B------:R-:W-:Y:S02]  /*51a0*/  LEA.HI.X.SX32 R213, R249, R219.reuse, 0x2, P1 ;  /* 0x000000dbf9d57211 */ /* 0x080fe400008f16ff */
[----:B------:R-:W-:Y:S02]  /*51b0*/  LEA R216, P1, R251, R218, 0x2 ;  /* 0x000000dafbd87211 */ /* 0x000fe400078210ff */
[----:B------:R-:W-:Y:S01]  /*51c0*/  LEA.HI.X.SX32 R211, R248, R219, 0x2, P0 ;  /* 0x000000dbf8d37211 */ /* 0x000fe200000f16ff */
[----:B------:R-:W-:Y:S01]  /*51d0*/  IMAD.SHL.U32 R4, R245, 0x4, RZ ;  /* 0x00000004f5047824 */ /* 0x000fe200078e00ff */
[----:B------:R-:W-:-:S02]  /*51e0*/  ISETP.GE.AND P0, PT, R65, c[0x0][0x180], PT ;  /* 0x0000600041007a0c */ /* 0x000fc40003f06270 */
[-C--:B------:R-:W-:Y:S02]  /*51f0*/  LEA.HI.X.SX32 R215, R250, R219.reuse, 0x2, P4 ;  /* 0x000000dbfad77211 */ /* 0x080fe400020f16ff */
[C---:B------:R-:W-:Y:S02]  /*5200*/  LEA R218, P4, R252.reuse, R218, 0x2 ;  /* 0x000000dafcda7211 */ /* 0x040fe400078810ff */
[-C--:B------:R-:W-:Y:S02]  /*5210*/  LEA.HI.X.SX32 R217, R251, R219.reuse, 0x2, P1 ;  /* 0x000000dbfbd97211 */ /* 0x080fe400008f16ff */
[----:B------:R-:W-:Y:S02]  /*5220*/  ISETP.GE.AND P1, PT, R221, c[0x0][0x180], PT ;  /* 0x00006000dd007a0c */ /* 0x000fe40003f26270 */
[----:B----4-:R-:W-:Y:S01]  /*5230*/  SEL R5, R57, RZ, !P0 ;  /* 0x000000ff39057207 */ /* 0x010fe20004000000 */
[----:B------:R1:W-:Y:S01]  /*5240*/  STL [R1+0x5c], R4 ;  /* 0x00005c0401007387 */ /* 0x0003e20000100800 */
[----:B------:R-:W-:-:S02]  /*5250*/  LEA.HI.X.SX32 R219, R252, R219, 0x2, P4 ;  /* 0x000000dbfcdb7211 */ /* 0x000fc400020f16ff */
[----:B------:R-:W-:Y:S02]  /*5260*/  IADD3 R220, P4, R4, R220, RZ ;  /* 0x000000dc04dc7210 */ /* 0x000fe40007f9e0ff */
[----:B------:R-:W-:Y:S02]  /*5270*/  LOP3.LUT R93, R3, 0x10, RZ, 0xfc, !PT ;  /* 0x00000010035d7812 */ /* 0x000fe400078efcff */
[----:B-1----:R-:W-:Y:S02]  /*5280*/  SEL R4, R57, RZ, !P1 ;  /* 0x000000ff39047207 */ /* 0x002fe40004800000 */
[----:B------:R-:W-:Y:S02]  /*5290*/  ISETP.NE.U32.AND P1, PT, R5, RZ, PT ;  /* 0x000000ff0500720c */ /* 0x000fe40003f25070 */
[----:B------:R-:W-:Y:S02]  /*52a0*/  ISETP.GE.AND P0, PT, R93, c[0x0][0x180], PT ;  /* 0x000060005d007a0c */ /* 0x000fe40003f06270 */
[----:B------:R-:W-:-:S02]  /*52b0*/  LEA.HI.X.SX32 R221, R245, R8, 0x2, P4 ;  /* 0x00000008f5dd7211 */ /* 0x000fc400020f16ff */
[----:B------:R-:W-:Y:S01]  /*52c0*/  ISETP.GE.AND P4, PT, R2, c[0x0][0x180], PT ;  /* 0x0000600002007a0c */ /* 0x000fe20003f86270 */
[----:B------:R-:W-:Y:S01]  /*52d0*/  ULDC.64 UR10, c[0x0][0x118] ;  /* 0x00004600000a7ab9 */ /* 0x000fe20000000a00 */
[----:B------:R-:W-:Y:S01]  /*52e0*/  SEL R2, R57, RZ, !P0 ;  /* 0x000000ff39027207 */ /* 0x000fe20004000000 */
[----:B------:R1:W-:Y:S01]  /*52f0*/  LDGSTS.E [R0+0x10000], [R70.64], P2 ;  /* 0x1000000046007fae */ /* 0x0003e2000912184a */
[----:B------:R-:W-:Y:S02]  /*5300*/  ISETP.NE.U32.AND P0, PT, R4, RZ, PT ;  /* 0x000000ff0400720c */ /* 0x000fe40003f05070 */
[C---:B------:R-:W-:Y:S01]  /*5310*/  LOP3.LUT R5, R3.reuse, 0x18, RZ, 0xfc, !PT ;  /* 0x0000001803057812 */ /* 0x040fe200078efcff */
[----:B------:R2:W-:Y:S01]  /*5320*/  LDGSTS.E [R0+0x10400], [R74.64], P3 ;  /* 0x104000004a007fae */ /* 0x0005e2000992184a */
[----:B------:R-:W-:Y:S02]  /*5330*/  LOP3.LUT R4, R3, 0x1c, RZ, 0xfc, !PT ;  /* 0x0000001c03047812 */ /* 0x000fe400078efcff */
[----:B------:R-:W-:Y:S01]  /*5340*/  SEL R8, R57, RZ, !P4 ;  /* 0x000000ff39087207 */ /* 0x000fe20006000000 */
[----:B------:R3:W-:Y:S01]  /*5350*/  LDGSTS.E [R0+0x10800], [R78.64], P1 ;  /* 0x108000004e007fae */ /* 0x0007e2000892184a */
[----:B------:R-:W-:-:S02]  /*5360*/  ISETP.NE.U32.AND P4, PT, R2, RZ, PT ;  /* 0x000000ff0200720c */ /* 0x000fc40003f85070 */
[----:B------:R-:W-:Y:S02]  /*5370*/  ISETP.GE.AND P3, PT, R5, c[0x0][0x180], PT ;  /* 0x0000600005007a0c */ /* 0x000fe40003f66270 */
[----:B------:R-:W-:Y:S01]  /*5380*/  LOP3.LUT R2, R3, 0x20, RZ, 0xfc, !PT ;  /* 0x0000002003027812 */ /* 0x000fe200078efcff */
[----:B------:R4:W-:Y:S01]  /*5390*/  LDGSTS.E [R0+0x10c00], [R82.64], P0 ;  /* 0x10c0000052007fae */ /* 0x0009e2000812184a */
[----:B------:R-:W-:Y:S02]  /*53a0*/  ISETP.GE.AND P1, PT, R4, c[0x0][0x180], PT ;  /* 0x0000600004007a0c */ /* 0x000fe40003f26270 */
[----:B------:R-:W-:Y:S02]  /*53b0*/  ISETP.NE.U32.AND P2, PT, R8, RZ, PT ;  /* 0x000000ff0800720c */ /* 0x000fe40003f45070 */
[C---:B------:R-:W-:Y:S02]  /*53c0*/  SEL R8, R57.reuse, RZ, !P3 ;  /* 0x000000ff39087207 */ /* 0x040fe40005800000 */
[----:B------:R-:W-:Y:S01]  /*53d0*/  ISETP.GE.AND P3, PT, R2, c[0x0][0x180], PT ;  /* 0x0000600002007a0c */ /* 0x000fe20003f66270 */
[----:B------:R1:W-:Y:S01]  /*53e0*/  LDGSTS.E [R0+0x11000], [R86.64], P4 ;  /* 0x1100000056007fae */ /* 0x0003e2000a12184a */
[----:B------:R-:W-:-:S02]  /*53f0*/  SEL R2, R57, RZ, !P1 ;  /* 0x000000ff39027207 */ /* 0x000fc40004800000 */
[----:B------:R-:W-:Y:S02]  /*5400*/  ISETP.NE.U32.AND P1, PT, R8, RZ, PT ;  /* 0x000000ff0800720c */ /* 0x000fe40003f25070 */
[----:B------:R-:W-:Y:S02]  /*5410*/  ISETP.NE.U32.AND P0, PT, R2, RZ, PT ;  /* 0x000000ff0200720c */ /* 0x000fe40003f05070 */
[----:B------:R-:W-:Y:S01]  /*5420*/  LOP3.LUT R2, R3, 0x24, RZ, 0xfc, !PT ;  /* 0x0000002403027812 */ /* 0x000fe200078efcff */
[----:B------:R1:W-:Y:S01]  /*5430*/  LDGSTS.E [R0+0x11400], [R154.64], P2 ;  /* 0x114000009a007fae */ /* 0x0003e2000912184a */
[----:B------:R-:W-:Y:S02]  /*5440*/  SEL R8, R57, RZ, !P3 ;  /* 0x000000ff39087207 */ /* 0x000fe40005800000 */
[----:B------:R-:W-:Y:S02]  /*5450*/  ISETP.GE.AND P4, PT, R2, c[0x0][0x180], PT ;  /* 0x0000600002007a0c */ /* 0x000fe40003f86270 */
[----:B------:R-:W-:-:S02]  /*5460*/  LOP3.LUT R2, R3, 0x28, RZ, 0xfc, !PT ;  /* 0x0000002803027812 */ /* 0x000fc400078efcff */
[----:B------:R-:W-:Y:S01]  /*5470*/  ISETP.NE.U32.AND P3, PT, R8, RZ, PT ;  /* 0x000000ff0800720c */ /* 0x000fe20003f65070 */
[----:B------:R1:W-:Y:S01]  /*5480*/  LDGSTS.E [R0+0x11800], [R30.64], P1 ;  /* 0x118000001e007fae */ /* 0x0003e2000892184a */
[----:B------:R-:W-:Y:S02]  /*5490*/  SEL R8, R57, RZ, !P4 ;  /* 0x000000ff39087207 */ /* 0x000fe40006000000 */
[----:B------:R-:W-:Y:S01]  /*54a0*/  ISETP.GE.AND P2, PT, R2, c[0x0][0x180], PT ;  /* 0x0000600002007a0c */ /* 0x000fe20003f46270 */
[----:B------:R1:W-:Y:S01]  /*54b0*/  LDGSTS.E [R0+0x11c00], [R34.64], P0 ;  /* 0x11c0000022007fae */ /* 0x0003e2000812184a */
[----:B------:R-:W-:Y:S02]  /*54c0*/  LOP3.LUT R2, R3, 0x2c, RZ, 0xfc, !PT ;  /* 0x0000002c03027812 */ /* 0x000fe400078efcff */
[----:B------:R-:W-:Y:S02]  /*54d0*/  ISETP.NE.U32.AND P4, PT, R8, RZ, PT ;  /* 0x000000ff0800720c */ /* 0x000fe40003f85070 */
[----:B------:R-:W-:-:S02]  /*54e0*/  SEL R8, R57, RZ, !P2 ;  /* 0x000000ff39087207 */ /* 0x000fc40005000000 */
[----:B------:R-:W-:Y:S01]  /*54f0*/  ISETP.GE.AND P1, PT, R2, c[0x0][0x180], PT ;  /* 0x0000600002007a0c */ /* 0x000fe20003f26270 */
[----:B------:R1:W-:Y:S01]  /*5500*/  LDGSTS.E [R0+0x12000], [R38.64], P3 ;  /* 0x1200000026007fae */ /* 0x0003e2000992184a */
[----:B------:R-:W-:Y:S02]  /*5510*/  LOP3.LUT R2, R3, 0x30, RZ, 0xfc, !PT ;  /* 0x0000003003027812 */ /* 0x000fe400078efcff */
[----:B------:R-:W-:Y:S02]  /*5520*/  ISETP.NE.U32.AND P2, PT, R8, RZ, PT ;  /* 0x000000ff0800720c */ /* 0x000fe40003f45070 */
[----:B------:R-:W-:Y:S02]  /*5530*/  SEL R8, R57, RZ, !P1 ;  /* 0x000000ff39087207 */ /* 0x000fe40004800000 */
[----:B------:R-:W-:Y:S01]  /*5540*/  ISETP.GE.AND P0, PT, R2, c[0x0][0x180], PT ;  /* 0x0000600002007a0c */ /* 0x000fe20003f06270 */
[----:B------:R1:W-:Y:S01]  /*5550*/  LDGSTS.E [R0+0x12400], [R42.64], P4 ;  /* 0x124000002a007fae */ /* 0x0003e2000a12184a */
[----:B------:R-:W-:-:S02]  /*5560*/  LOP3.LUT R6, R3, 0x34, RZ, 0xfc, !PT ;  /* 0x0000003403067812 */ /* 0x000fc400078efcff */
[----:B------:R-:W-:Y:S02]  /*5570*/  ISETP.NE.U32.AND P1, PT, R8, RZ, PT ;  /* 0x000000ff0800720c */ /* 0x000fe40003f25070 */
        /* <DEDUP_REMOVED lines=31> */
[----:B------:R-:W-:Y:S02]  /*5770*/  ISETP.GE.AND P4, PT, R2, c[0x0][0x180], PT ;  /* 0x0000600002007a0c */ /* 0x000fe40003f86270 */
[----:B------:R-:W-:Y:S02]  /*5780*/  LOP3.LUT R2, R3, 0x12, RZ, 0xfc, !PT ;  /* 0x0000001203027812 */ /* 0x000fe400078efcff */
[----:B------:R-:W-:Y:S02]  /*5790*/  ISETP.NE.U32.AND P3, PT, R8, RZ, PT ;  /* 0x000000ff0800720c */ /* 0x000fe40003f65070 */
[----:B------:R-:W-:-:S02]  /*57a0*/  SEL R8, R57, RZ, !P4 ;  /* 0x000000ff39087207 */ /* 0x000fc40006000000 */
[----:B------:R-:W-:Y:S02]  /*57b0*/  ISETP.GE.AND P2, PT, R2, c[0x0][0x180], PT ;  /* 0x0000600002007a0c */ /* 0x000fe40003f46270 */
[----:B------:R-:W-:Y:S02]  /*57c0*/  ISETP.NE.U32.AND P4, PT, R8, RZ, PT ;  /* 0x000000ff0800720c */ /* 0x000fe40003f85070 */
[----:B------:R-:W-:Y:S02]  /*57d0*/  SEL R8, R57, RZ, !P2 ;  /* 0x000000ff39087207 */ /* 0x000fe40005000000 */
[----:B------:R-:W-:Y:S02]  /*57e0*/  LOP3.LUT R2, R0, 0x40, RZ, 0x3c, !PT ;  /* 0x0000004000027812 */ /* 0x000fe400078e3cff */
[----:B------:R-:W-:Y:S02]  /*57f0*/  ISETP.NE.U32.AND P2, PT, R8, RZ, PT ;  /* 0x000000ff0800720c */ /* 0x000fe40003f45070 */
[C---:B------:R-:W-:Y:S01]  /*5800*/  LOP3.LUT R8, R3.reuse, 0x16, RZ, 0xfc, !PT ;  /* 0x0000001603087812 */ /* 0x040fe200078efcff */
[----:B------:R1:W-:Y:S03]  /*5810*/  LDGSTS.E [R2+0x10200], [R72.64], P1 ;  /* 0x1020000048027fae */ /* 0x0003e6000892184a */
[----:B------:R-:W-:Y:S01]  /*5820*/  ISETP.GE.AND P1, PT, R8, c[0x0][0x180], PT ;  /* 0x0000600008007a0c */ /* 0x000fe20003f26270 */
[----:B------:R1:W-:Y:S01]  /*5830*/  LDGSTS.E [R2+0x10600], [R76.64], P0 ;  /* 0x106000004c027fae */ /* 0x0003e2000812184a */
[----:B------:R-:W-:-:S03]  /*5840*/  LOP3.LUT R8, R3, 0x1a, RZ, 0xfc, !PT ;  /* 0x0000001a03087812 */ /* 0x000fc600078efcff */
[----:B------:R1:W-:Y:S01]  /*5850*/  LDGSTS.E [R2+0x10a00], [R80.64], P3 ;  /* 0x10a0000050027fae */ /* 0x0003e2000992184a */
[----:B------:R-:W-:Y:S02]  /*5860*/  ISETP.GE.AND P0, PT, R8, c[0x0][0x180], PT ;  /* 0x0000600008007a0c */ /* 0x000fe40003f06270 */
[C---:B------:R-:W-:Y:S01]  /*5870*/  SEL R8, R57.reuse, RZ, !P1 ;  /* 0x000000ff39087207 */ /* 0x040fe20004800000 */
[----:B------:R1:W-:Y:S03]  /*5880*/  LDGSTS.E [R2+0x10e00], [R84.64], P4 ;  /* 0x10e0000054027fae */ /* 0x0003e6000a12184a */
[----:B------:R-:W-:Y:S01]  /*5890*/  ISETP.NE.U32.AND P1, PT, R8, RZ, PT ;  /* 0x000000ff0800720c */ /* 0x000fe20003f25070 */
[----:B------:R1:W-:Y:S01]  /*58a0*/  LDGSTS.E [R2+0x11200], [R152.64], P2 ;  /* 0x1120000098027fae */ /* 0x0003e2000912184a */
[----:B------:R-:W-:-:S04]  /*58b0*/  SEL R8, R57, RZ, !P0 ;  /* 0x000000ff39087207 */ /* 0x000fc80004000000 */
[----:B------:R-:W-:Y:S02]  /*58c0*/  ISETP.NE.U32.AND P0, PT, R8, RZ, PT ;  /* 0x000000ff0800720c */ /* 0x000fe40003f05070 */
[----:B------:R-:W-:-:S04]  /*58d0*/  LOP3.LUT R8, R3, 0x1e, RZ, 0xfc, !PT ;  /* 0x0000001e03087812 */ /* 0x000fc800078efcff */
[----:B------:R-:W-:Y:S01]  /*58e0*/  ISETP.GE.AND P3, PT, R8, c[0x0][0x180], PT ;  /* 0x0000600008007a0c */ /* 0x000fe20003f66270 */
[----:B------:R1:W-:Y:S01]  /*58f0*/  LDGSTS.E [R2+0x11600], [R220.64], P1 ;  /* 0x11600000dc027fae */ /* 0x0003e2000892184a */
[----:B------:R-:W-:-:S04]  /*5900*/  LOP3.LUT R8, R3, 0x22, RZ, 0xfc, !PT ;  /* 0x0000002203087812 */ /* 0x000fc800078efcff */
[----:B------:R-:W-:Y:S01]  /*5910*/  ISETP.GE.AND P4, PT, R8, c[0x0][0x180], PT ;  /* 0x0000600008007a0c */ /* 0x000fe20003f86270 */
[----:B------:R1:W-:Y:S01]  /*5920*/  LDGSTS.E [R2+0x11a00], [R32.64], P0 ;  /* 0x11a0000020027fae */ /* 0x0003e2000812184a */
[----:B------:R-:W-:-:S04]  /*5930*/  SEL R8, R57, RZ, !P3 ;  /* 0x000000ff39087207 */ /* 0x000fc80005800000 */
[----:B------:R-:W-:Y:S02]  /*5940*/  ISETP.NE.U32.AND P3, PT, R8, RZ, PT ;  /* 0x000000ff0800720c */ /* 0x000fe40003f65070 */
        /* <DEDUP_REMOVED lines=17> */
[----:B------:R-:W-:Y:S01]  /*5a60*/  ULDC UR6, c[0x0][0x180] ;  /* 0x0000600000067ab9 */ /* 0x000fe20000000800 */
[C---:B------:R-:W-:Y:S01]  /*5a70*/  SEL R8, R57.reuse, RZ, !P0 ;  /* 0x000000ff39087207 */ /* 0x040fe20004000000 */
[----:B------:R1:W-:Y:S03]  /*5a80*/  LDGSTS.E [R2+0x12a00], [R48.64], P1 ;  /* 0x12a0000030027fae */ /* 0x0003e6000892184a */
[----:B------:R-:W-:Y:S02]  /*5a90*/  ISETP.NE.U32.AND P0, PT, R8, RZ, PT ;  /* 0x000000ff0800720c */ /* 0x000fe40003f05070 */
[----:B------:R-:W-:-:S04]  /*5aa0*/  SEL R8, R57, RZ, !P3 ;  /* 0x000000ff39087207 */ /* 0x000fc80005800000 */
[----:B------:R-:W-:Y:S02]  /*5ab0*/  ISETP.NE.U32.AND P3, PT, R8, RZ, PT ;  /* 0x000000ff0800720c */ /* 0x000fe40003f65070 */
[----:B------:R-:W-:-:S04]  /*5ac0*/  LOP3.LUT R8, R3, 0x36, RZ, 0xfc, !PT ;  /* 0x0000003603087812 */ /* 0x000fc800078efcff */
[----:B------:R-:W-:Y:S01]  /*5ad0*/  ISETP.GE.AND P4, PT, R8, c[0x0][0x180], PT ;  /* 0x0000600008007a0c */ /* 0x000fe20003f86270 */
[----:B------:R-:W-:Y:S01]  /*5ae0*/  UIADD3 UR4, UR6, -0x40, URZ ;  /* 0xffffffc006047890 */ /* 0x000fe2000fffe03f */
[----:B------:R-:W-:Y:S01]  /*5af0*/  LOP3.LUT R8, R3, 0x3a, RZ, 0xfc, !PT ;  /* 0x0000003a03087812 */ /* 0x000fe200078efcff */
[----:B------:R1:W-:Y:S03]  /*5b00*/  LDGSTS.E [R2+0x12e00], [R52.64], P0 ;  /* 0x12e0000034027fae */ /* 0x0003e6000812184a */
[----:B------:R-:W-:Y:S02]  /*5b10*/  ISETP.GE.AND P2, PT, R8, c[0x0][0x180], PT ;  /* 0x0000600008007a0c */ /* 0x000fe40003f46270 */
[----:B------:R-:W-:-:S04]  /*5b20*/  SEL R8, R57, RZ, !P4 ;  /* 0x000000ff39087207 */ /* 0x000fc80006000000 */
[----:B------:R-:W-:Y:S02]  /*5b30*/  ISETP.NE.U32.AND P4, PT, R8, RZ, PT ;  /* 0x000000ff0800720c */ /* 0x000fe40003f85070 */
[----:B------:R-:W-:-:S04]  /*5b40*/  SEL R8, R57, RZ, !P2 ;  /* 0x000000ff39087207 */ /* 0x000fc80005000000 */
[----:B------:R-:W-:Y:S02]  /*5b50*/  ISETP.NE.U32.AND P2, PT, R8, RZ, PT ;  /* 0x000000ff0800720c */ /* 0x000fe40003f45070 */
[----:B------:R-:W-:-:S04]  /*5b60*/  LOP3.LUT R8, R3, 0x3e, RZ, 0xfc, !PT ;  /* 0x0000003e03087812 */ /* 0x000fc800078efcff */
[----:B------:R-:W-:Y:S01]  /*5b70*/  ISETP.GE.AND P1, PT, R8, c[0x0][0x180], PT ;  /* 0x0000600008007a0c */ /* 0x000fe20003f26270 */
[----:B------:R-:W-:Y:S01]  /*5b80*/  IMAD.MOV.U32 R8, RZ, RZ, 0x3f ;  /* 0x0000003fff087424 */ /* 0x000fe200078e00ff */
[----:B------:R-:W-:Y:S02]  /*5b90*/  ISETP.GE.AND P0, PT, R3, UR4, PT ;  /* 0x0000000403007c0c */ /* 0x000fe4000bf06270 */
[----:B------:R-:W-:Y:S02]  /*5ba0*/  SEL R57, R57, RZ, !P1 ;  /* 0x000000ff39397207 */ /* 0x000fe40004800000 */
[----:B------:R-:W-:-:S04]  /*5bb0*/  IADD3 R8, R8, c[0x0][0x180], RZ ;  /* 0x0000600008087a10 */ /* 0x000fc80007ffe0ff */
[----:B------:R-:W-:Y:S02]  /*5bc0*/  ISETP.GT.AND P1, PT, R8, 0x7f, PT ;  /* 0x0000007f0800780c */ /* 0x000fe40003f24270 */
[----:B------:R-:W-:Y:S02]  /*5bd0*/  SEL R8, RZ, 0x4, P0 ;  /* 0x00000004ff087807 */ /* 0x000fe40000000000 */
[----:B------:R-:W-:Y:S02]  /*5be0*/  ISETP.NE.U32.AND P0, PT, R57, RZ, PT ;  /* 0x000000ff3900720c */ /* 0x000fe40003f05070 */
[----:B------:R-:W2:Y:S04]  /*5bf0*/  LDL.LU R57, [R1+0x1a8] ;  /* 0x0001a80001397983 */ /* 0x000ea80000300800 */
[----:B------:R-:W1:Y:S01]  /*5c00*/  S2R R3, SR_TID.X ;  /* 0x0000000000037919 */ /* 0x000e620000002100 */
[----:B------:R-:W-:-:S04]  /*5c10*/  SEL R8, R8, RZ, P1 ;  /* 0x000000ff08087207 */ /* 0x000fc80000800000 */
[----:B------:R-:W-:Y:S02]  /*5c20*/  ISETP.NE.U32.AND P5, PT, R8, RZ, PT ;  /* 0x000000ff0800720c */ /* 0x000fe40003fa5070 */
[----:B-1----:R-:W-:-:S04]  /*5c30*/  SHF.R.U32.HI R3, RZ, 0x6, R3 ;  /* 0x00000006ff037819 */ /* 0x002fc80000011603 */
[----:B------:R-:W-:-:S04]  /*5c40*/  SGXT.U32 R3, R3, 0x1 ;  /* 0x000000010303781a */ /* 0x000fc80000000000 */
[----:B------:R-:W-:Y:S01]  /*5c50*/  LOP3.LUT R3, R3, 0x4, RZ, 0xfc, !PT ;  /* 0x0000000403037812 */ /* 0x000fe200078efcff */
[----:B--2---:R1:W-:Y:S03]  /*5c60*/  LDGSTS.E [R2+0x13200], [R56.64], P3 ;  /* 0x1320000038027fae */ /* 0x0043e6000992184a */
[----:B------:R-:W-:Y:S01]  /*5c70*/  ISETP.GE.AND P3, PT, R3, UR4, PT ;  /* 0x0000000403007c0c */ /* 0x000fe2000bf66270 */
[----:B------:R1:W-:Y:S03]  /*5c80*/  LDGSTS.E [R2+0x13600], [R60.64], P4 ;  /* 0x136000003c027fae */ /* 0x0003e6000a12184a */
[----:B------:R-:W-:Y:S02]  /*5c90*/  SEL R8, RZ, 0x4, P3 ;  /* 0x00000004ff087807 */ /* 0x000fe40001800000 */
[----:B------:R-:W-:-:S02]  /*5ca0*/  ISETP.GE.AND P3, PT, R65, UR4, PT ;  /* 0x0000000441007c0c */ /* 0x000fc4000bf66270 */
[----:B------:R-:W-:Y:S02]  /*5cb0*/  SEL R65, R8, RZ, P1 ;  /* 0x000000ff08417207 */ /* 0x000fe40000800000 */
[----:B------:R-:W-:Y:S02]  /*5cc0*/  SEL R8, RZ, 0x4, P3 ;  /* 0x00000004ff087807 */ /* 0x000fe40001800000 */
[----:B------:R-:W-:Y:S02]  /*5cd0*/  ISETP.NE.U32.AND P3, PT, R65, RZ, PT ;  /* 0x000000ff4100720c */ /* 0x000fe40003f65070 */
[----:B------:R-:W2:Y:S04]  /*5ce0*/  LDL.LU R65, [R1+0x1a4] ;  /* 0x0001a40001417983 */ /* 0x000ea80000300800 */
[----:B------:R-:W1:Y:S01]  /*5cf0*/  S2R R3, SR_TID.X ;  /* 0x0000000000037919 */ /* 0x000e620000002100 */
[----:B------:R-:W-:-:S03]  /*5d00*/  SEL R8, R8, RZ, P1 ;  /* 0x000000ff08087207 */ /* 0x000fc60000800000 */
[----:B--2---:R1:W-:Y:S04]  /*5d10*/  LDGSTS.E [R2+0x13a00], [R64.64], P2 ;  /* 0x13a0000040027fae */ /* 0x0043e8000912184a */
[----:B-1----:R-:W2:Y:S01]  /*5d20*/  LDL.LU R2, [R1+0x1a0] ;  /* 0x0001a00001027983 */ /* 0x002ea20000300800 */
[----:B------:R-:W-:Y:S02]  /*5d30*/  ISETP.NE.U32.AND P2, PT, R8, RZ, PT ;  /* 0x000000ff0800720c */ /* 0x000fe40003f45070 */
[----:B------:R-:W-:Y:S02]  /*5d40*/  SHF.R.U32.HI R3, RZ, 0x6, R3 ;  /* 0x00000006ff037819 */ /* 0x000fe40000011603 */
[----:B------:R-:W-:Y:S02]  /*5d50*/  LOP3.LUT R8, R0, 0x40, RZ, 0x3c, !PT ;  /* 0x0000004000087812 */ /* 0x000fe400078e3cff */
[----:B------:R-:W-:-:S03]  /*5d60*/  SGXT.U32 R3, R3, 0x1 ;  /* 0x000000010303781a */ /* 0x000fc60000000000 */
[----:B------:R1:W-:Y:S01]  /*5d70*/  LDGSTS.E [R8+0x13e00], [R68.64], P0 ;  /* 0x13e0000044087fae */ /* 0x0003e2000812184a */
[----:B------:R-:W-:-:S03]  /*5d80*/  LOP3.LUT R3, R3, 0xc, RZ, 0xfc, !PT ;  /* 0x0000000c03037812 */ /* 0x000fc600078efcff */
[----:B------:R-:W0:Y:S01]  /*5d90*/  LDGDEPBAR ;  /* 0x00000000000079af */ /* 0x000e220000000000 */
[----:B------:R-:W-:-:S04]  /*5da0*/  ISETP.GE.AND P0, PT, R3, UR4, PT ;  /* 0x0000000403007c0c */ /* 0x000fc8000bf06270 */
[----:B-1----:R-:W-:Y:S02]  /*5db0*/  SEL R8, RZ, 0x4, P0 ;  /* 0x00000004ff087807 */ /* 0x002fe40000000000 */
[----:B------:R-:W-:Y:S01]  /*5dc0*/  ISETP.GE.AND P0, PT, R93, UR4, PT ;  /* 0x000000045d007c0c */ /* 0x000fe2000bf06270 */
[----:B--2---:R1:W-:Y:S04]  /*5dd0*/  LDGSTS.E [R2], [R88.64], P6 ;  /* 0x0000000058027fae */ /* 0x0043e8000b12184a */
[----:B------:R2:W-:Y:S04]  /*5de0*/  LDGSTS.E [R2+0x800], [R96.64], P6 ;  /* 0x0080000060027fae */ /* 0x0005e8000b12184a */
[----:B------:R1:W-:Y:S04]  /*5df0*/  LDGSTS.E [R2+0x1000], [R104.64], P6 ;  /* 0x0100000068027fae */ /* 0x0003e8000b12184a */
[----:B------:R1:W-:Y:S04]  /*5e00*/  LDGSTS.E [R2+0x1800], [R112.64], P6 ;  /* 0x0180000070027fae */ /* 0x0003e8000b12184a */
[----:B------:R1:W-:Y:S04]  /*5e10*/  LDGSTS.E [R2+0x2000], [R120.64], P6 ;  /* 0x0200000078027fae */ /* 0x0003e8000b12184a */
[----:B------:R1:W-:Y:S04]  /*5e20*/  LDGSTS.E [R2+0x2800], [R128.64], P6 ;  /* 0x0280000080027fae */ /* 0x0003e8000b12184a */
[----:B------:R1:W-:Y:S04]  /*5e30*/  LDGSTS.E [R2+0x3000], [R136.64], P6 ;  /* 0x0300000088027fae */ /* 0x0003e8000b12184a */
[----:B------:R1:W-:Y:S01]  /*5e40*/  LDGSTS.E [R2+0x3800], [R144.64], P6 ;  /* 0x0380000090027fae */ /* 0x0003e2000b12184a */
[----:B------:R-:W-:-:S03]  /*5e50*/  LOP3.LUT R93, R2, 0x20, RZ, 0x3c, !PT ;  /* 0x00000020025d7812 */ /* 0x000fc600078e3cff */
[----:B------:R1:W-:Y:S04]  /*5e60*/  LDGSTS.E [R2+0x4000], [R156.64], P6 ;  /* 0x040000009c027fae */ /* 0x0003e8000b12184a */
        /* <DEDUP_REMOVED lines=23> */
[----:B-1----:R-:W2:Y:S01]  /*5fe0*/  LDL.LU R93, [R1+0x19c] ;  /* 0x00019c00015d7983 */ /* 0x002ea20000300800 */
[----:B------:R-:W-:Y:S01]  /*5ff0*/  ULDC UR5, c[0x0][0x188] ;  /* 0x0000620000057ab9 */ /* 0x000fe20000000800 */
[----:B------:R-:W-:Y:S01]  /*6000*/  SEL R8, R8, RZ, P1 ;  /* 0x000000ff08087207 */ /* 0x000fe20000800000 */
[----:B------:R-:W-:Y:S01]  /*6010*/  USHF.L.U32 UR5, UR5, 0x6, URZ ;  /* 0x0000000605057899 */ /* 0x000fe2000800063f */
[----:B------:R-:W-:-:S02]  /*6020*/  SEL R3, RZ, 0x4, P0 ;  /* 0x00000004ff037807 */ /* 0x000fc40000000000 */
[----:B------:R-:W-:-:S03]  /*6030*/  ISETP.NE.U32.AND P0, PT, R8, RZ, PT ;  /* 0x000000ff0800720c */ /* 0x000fc60003f05070 */
[----:B------:R-:W-:-:S04]  /*6040*/  IMAD.U32 R8, RZ, RZ, UR5 ;  /* 0x00000005ff087e24 */ /* 0x000fc8000f8e00ff */
[----:B------:R-:W-:-:S04]  /*6050*/  IMAD.WIDE R70, R8, 0x4, R70 ;  /* 0x0000000408467825 */ /* 0x000fc800078e0246 */
[----:B------:R-:W-:-:S04]  /*6060*/  IMAD.WIDE R72, R8, 0x4, R72 ;  /* 0x0000000408487825 */ /* 0x000fc800078e0248 */
[----:B------:R-:W-:-:S04]  /*6070*/  IMAD.WIDE R74, R8, 0x4, R74 ;  /* 0x00000004084a7825 */ /* 0x000fc800078e024a */
[----:B------:R-:W-:-:S04]  /*6080*/  IMAD.WIDE R76, R8, 0x4, R76 ;  /* 0x00000004084c7825 */ /* 0x000fc800078e024c */
[----:B---3--:R-:W-:-:S04]  /*6090*/  IMAD.WIDE R78, R8, 0x4, R78 ;  /* 0x00000004084e7825 */ /* 0x008fc800078e024e */
[----:B------:R-:W-:-:S04]  /*60a0*/  IMAD.WIDE R80, R8, 0x4, R80 ;  /* 0x0000000408507825 */ /* 0x000fc800078e0250 */
[----:B----4-:R-:W-:-:S04]  /*60b0*/  IMAD.WIDE R82, R8, 0x4, R82 ;  /* 0x0000000408527825 */ /* 0x010fc800078e0252 */
[----:B------:R-:W-:-:S04]  /*60c0*/  IMAD.WIDE R84, R8, 0x4, R84 ;  /* 0x0000000408547825 */ /* 0x000fc800078e0254 */
        /* <DEDUP_REMOVED lines=23> */
[----:B------:R-:W-:Y:S01]  /*6240*/  IMAD.WIDE R68, R8, 0x4, R68 ;  /* 0x0000000408447825 */ /* 0x000fe200078e0244 */
[----:B------:R-:W-:Y:S02]  /*6250*/  SEL R8, R3, RZ, P1 ;  /* 0x000000ff03087207 */ /* 0x000fe40000800000 */
[----:B------:R-:W-:Y:S02]  /*6260*/  LOP3.LUT R3, R2, 0x40, RZ, 0x3c, !PT ;  /* 0x0000004002037812 */ /* 0x000fe400078e3cff */
[----:B------:R-:W-:Y:S02]  /*6270*/  ISETP.NE.U32.AND P4, PT, R8, RZ, PT ;  /* 0x000000ff0800720c */ /* 0x000fe40003f85070 */
[----:B------:R-:W-:Y:S01]  /*6280*/  LOP3.LUT R8, R2, 0x60, RZ, 0x3c, !PT ;  /* 0x0000006002087812 */ /* 0x000fe200078e3cff */
[----:B--2---:R1:W-:Y:S04]  /*6290*/  LDGSTS.E [R3+0x400], [R92.64], P6 ;  /* 0x004000005c037fae */ /* 0x0043e8000b12184a */
        /* <DEDUP_REMOVED lines=17> */
[----:B-1----:R-:W1:Y:S04]  /*63b0*/  S2R R3, SR_TID.X ;  /* 0x0000000000037919 */ /* 0x002e680000002100 */
[----:B------:R2:W-:Y:S04]  /*63c0*/  LDGSTS.E [R8+0x1600], [R110.64], P6 ;  /* 0x016000006e087fae */ /* 0x0005e8000b12184a */
[----:B------:R2:W-:Y:S04]  /*63d0*/  LDGSTS.E [R8+0x1e00], [R118.64], P6 ;  /* 0x01e0000076087fae */ /* 0x0005e8000b12184a */
[----:B------:R2:W-:Y:S04]  /*63e0*/  LDGSTS.E [R8+0x2600], [R126.64], P6 ;  /* 0x026000007e087fae */ /* 0x0005e8000b12184a */
[----:B------:R2:W-:Y:S04]  /*63f0*/  LDGSTS.E [R8+0x2e00], [R134.64], P6 ;  /* 0x02e0000086087fae */ /* 0x0005e8000b12184a */
[----:B------:R2:W-:Y:S01]  /*6400*/  LDGSTS.E [R8+0x3600], [R142.64], P6 ;  /* 0x036000008e087fae */ /* 0x0005e2000b12184a */
[----:B-1----:R-:W-:-:S03]  /*6410*/  SHF.R.U32.HI R3, RZ, 0x6, R3 ;  /* 0x00000006ff037819 */ /* 0x002fc60000011603 */
[----:B------:R2:W-:Y:S01]  /*6420*/  LDGSTS.E [R8+0x3e00], [R150.64], P6 ;  /* 0x03e0000096087fae */ /* 0x0005e2000b12184a */
[----:B------:R-:W-:-:S03]  /*6430*/  SGXT.U32 R3, R3, 0x1 ;  /* 0x000000010303781a */ /* 0x000fc60000000000 */
        /* <DEDUP_REMOVED lines=8> */
[----:B------:R2:W-:Y:S01]  /*64c0*/  LDGSTS.E [R8+0x7e00], [R218.64], P6 ;  /* 0x07e00000da087fae */ /* 0x0005e2000b12184a */
[----:B------:R-:W-:-:S03]  /*64d0*/  ISETP.GE.AND P6, PT, R3, UR4, PT ;  /* 0x0000000403007c0c */ /* 0x000fc6000bfc6270 */
[----:B------:R-:W0:Y:S04]  /*64e0*/  LDGDEPBAR ;  /* 0x00000000000079af */ /* 0x000e280000000000 */
[----:B------:R-:W-:Y:S06]  /*64f0*/  BAR.SYNC.DEFER_BLOCKING 0x0 ;  /* 0x0000000000007b1d */ /* 0x000fec0000010000 */
[----:B------:R-:W1:Y:S01]  /*6500*/  S2R R3, SR_TID.X ;  /* 0x0000000000037919 */ /* 0x000e620000002100 */
[----:B--2---:R-:W-:-:S03]  /*6510*/  SEL R8, RZ, 0x4, P6 ;  /* 0x00000004ff087807 */ /* 0x004fc60003000000 */
[----:B------:R-:W-:Y:S01]  /*6520*/  @!PT LDS RZ, [RZ] ;  /* 0x00000000fffff984 */ /* 0x000fe20000000800 */
[----:B------:R-:W-:Y:S01]  /*6530*/  @!PT LDS RZ, [RZ] ;  /* 0x00000000fffff984 */ /* 0x000fe20000000800 */
[----:B------:R-:W-:Y:S01]  /*6540*/  @!PT LDS RZ, [RZ] ;  /* 0x00000000fffff984 */ /* 0x000fe20000000800 */
[----:B------:R1:W-:Y:S01]  /*6550*/  LDGSTS.E [R0+0x14000], [R70.64], P5 ;  /* 0x1400000046007fae */ /* 0x0003e2000a92184a */
[----:B------:R-:W-:-:S03]  /*6560*/  SEL R8, R8, RZ, P1 ;  /* 0x000000ff08087207 */ /* 0x000fc60000800000 */
[----:B------:R2:W-:Y:S01]  /*6570*/  LDGSTS.E [R0+0x14400], [R74.64], P3 ;  /* 0x144000004a007fae */ /* 0x0005e2000992184a */
[----:B-1----:R-:W-:-:S03]  /*6580*/  SHF.R.U32.HI R71, RZ, 0x6, R3 ;  /* 0x00000006ff477819 */ /* 0x002fc60000011603 */
[----:B------:R1:W-:Y:S01]  /*6590*/  LDGSTS.E [R0+0x14800], [R78.64], P2 ;  /* 0x148000004e007fae */ /* 0x0003e2000912184a */
[----:B------:R-:W-:Y:S02]  /*65a0*/  SGXT.U32 R71, R71, 0x1 ;  /* 0x000000014747781a */ /* 0x000fe40000000000 */
[----:B------:R-:W-:Y:S01]  /*65b0*/  ISETP.NE.U32.AND P5, PT, R8, RZ, PT ;  /* 0x000000ff0800720c */ /* 0x000fe20003fa5070 */
[----:B--2---:R-:W2:Y:S01]  /*65c0*/  S2R R75, SR_TID.X ;  /* 0x00000000004b7919 */ /* 0x004ea20000002100 */
[----:B------:R-:W-:-:S03]  /*65d0*/  LOP3.LUT R71, R71, 0x18, RZ, 0xfc, !PT ;  /* 0x0000001847477812 */ /* 0x000fc600078efcff */
[----:B------:R3:W-:Y:S01]  /*65e0*/  LDGSTS.E [R0+0x14c00], [R82.64], P0 ;  /* 0x14c0000052007fae */ /* 0x0007e2000812184a */
[----:B------:R-:W-:Y:S02]  /*65f0*/  ISETP.GE.AND P6, PT, R71, UR4, PT ;  /* 0x0000000447007c0c */ /* 0x000fe4000bfc6270 */
[----:B------:R-:W-:Y:S01]  /*6600*/  SHF.R.U32.HI R71, RZ, 0x6, R3 ;  /* 0x00000006ff477819 */ /* 0x000fe20000011603 */
[----:B-1----:R-:W1:Y:S03]  /*6610*/  S2R R78, SR_TID.X ;  /* 0x00000000004e7919 */ /* 0x002e660000002100 */
[----:B------:R-:W-:Y:S01]  /*6620*/  SGXT.U32 R71, R71, 0x1 ;  /* 0x000000014747781a */ /* 0x000fe20000000000 */
[----:B------:R4:W-:Y:S03]  /*6630*/  LDGSTS.E [R0+0x15000], [R86.64], P4 ;  /* 0x1500000056007fae */ /* 0x0009e6000a12184a */
[----:B------:R-:W-:Y:S01]  /*6640*/  LOP3.LUT R71, R71, 0x1c, RZ, 0xfc, !PT ;  /* 0x0000001c47477812 */ /* 0x000fe200078efcff */
[----:B------:R1:W-:Y:S01]  /*6650*/  LDGSTS.E [R0+0x15400], [R154.64], P5 ;  /* 0x154000009a007fae */ /* 0x0003e2000a92184a */
[----:B------:R-:W-:-:S02]  /*6660*/  SEL R8, RZ, 0x4, P6 ;  /* 0x00000004ff087807 */ /* 0x000fc40003000000 */
[----:B------:R-:W-:Y:S02]  /*6670*/  ISETP.GE.AND P6, PT, R71, UR4, PT ;  /* 0x0000000447007c0c */ /* 0x000fe4000bfc6270 */
[----:B------:R-:W1:Y:S01]  /*6680*/  S2R R71, SR_TID.X ;  /* 0x0000000000477919 */ /* 0x000e620000002100 */
[----:B------:R-:W-:-:S04]  /*6690*/  SEL R8, R8, RZ, P1 ;  /* 0x000000ff08087207 */ /* 0x000fc80000800000 */
[----:B------:R-:W-:Y:S02]  /*66a0*/  ISETP.NE.U32.AND P3, PT, R8, RZ, PT ;  /* 0x000000ff0800720c */ /* 0x000fe40003f65070 */
[----:B------:R-:W3:Y:S01]  /*66b0*/  S2R R8, SR_TID.X ;  /* 0x0000000000087919 */ /* 0x000ee20000002100 */
[----:B------:R-:W-:-:S04]  /*66c0*/  SHF.R.U32.HI R3, RZ, 0x6, R3 ;  /* 0x00000006ff037819 */ /* 0x000fc80000011603 */
[----:B------:R-:W-:Y:S02]  /*66d0*/  SGXT.U32 R3, R3, 0x1 ;  /* 0x000000010303781a */ /* 0x000fe40000000000 */
[----:B--2---:R-:W-:Y:S02]  /*66e0*/  SHF.R.U32.HI R74, RZ, 0x6, R75 ;  /* 0x00000006ff4a7819 */ /* 0x004fe4000001164b */
[----:B------:R-:W-:Y:S02]  /*66f0*/  LOP3.LUT R3, R3, 0x20, RZ, 0xfc, !PT ;  /* 0x0000002003037812 */ /* 0x000fe400078efcff */
[----:B------:R-:W-:Y:S01]  /*6700*/  SEL R70, RZ, 0x4, P6 ;  /* 0x00000004ff467807 */ /* 0x000fe20003000000 */
[----:B------:R2:W-:Y:S01]  /*6710*/  LDGSTS.E [R0+0x15800], [R30.64], P3 ;  /* 0x158000001e007fae */ /* 0x0005e2000992184a */
[----:B-1----:R-:W-:-:S04]  /*6720*/  SHF.R.U32.HI R71, RZ, 0x6, R71 ;  /* 0x00000006ff477819 */ /* 0x002fc80000011647 */
[----:B------:R-:W-:Y:S02]  /*6730*/  SGXT.U32 R71, R71, 0x1 ;  /* 0x000000014747781a */ /* 0x000fe40000000000 */
[----:B------:R-:W-:Y:S02]  /*6740*/  ISETP.GE.AND P6, PT, R3, UR4, PT ;  /* 0x0000000403007c0c */ /* 0x000fe4000bfc6270 */
[----:B------:R-:W-:Y:S02]  /*6750*/  LOP3.LUT R71, R71, 0x24, RZ, 0xfc, !PT ;  /* 0x0000002447477812 */ /* 0x000fe400078efcff */
[----:B------:R-:W-:Y:S02]  /*6760*/  SGXT.U32 R74, R74, 0x1 ;  /* 0x000000014a4a781a */ /* 0x000fe40000000000 */
[----:B------:R-:W-:Y:S02]  /*6770*/  SHF.R.U32.HI R75, RZ, 0x6, R75 ;  /* 0x00000006ff4b7819 */ /* 0x000fe4000001164b */
[----:B------:R-:W-:-:S02]  /*6780*/  SEL R3, RZ, 0x4, P6 ;  /* 0x00000004ff037807 */ /* 0x000fc40003000000 */
[----:B------:R-:W-:Y:S02]  /*6790*/  ISETP.GE.AND P6, PT, R71, UR4, PT ;  /* 0x0000000447007c0c */ /* 0x000fe4000bfc6270 */
[----:B------:R-:W-:Y:S02]  /*67a0*/  LOP3.LUT R74, R74, 0x28, RZ, 0xfc, !PT ;  /* 0x000000284a4a7812 */ /* 0x000fe400078efcff */
[----:B------:R-:W-:Y:S02]  /*67b0*/  SGXT.U32 R75, R75, 0x1 ;  /* 0x000000014b4b781a */ /* 0x000fe40000000000 */
[----:B---3--:R-:W-:Y:S02]  /*67c0*/  SHF.R.U32.HI R79, RZ, 0x6, R8 ;  /* 0x00000006ff4f7819 */ /* 0x008fe40000011608 */
[----:B------:R-:W-:Y:S02]  /*67d0*/  SEL R71, RZ, 0x4, P6 ;  /* 0x00000004ff477807 */ /* 0x000fe40003000000 */
[----:B------:R-:W-:-:S02]  /*67e0*/  ISETP.GE.AND P6, PT, R74, UR4, PT ;  /* 0x000000044a007c0c */ /* 0x000fc4000bfc6270 */
[----:B------:R-:W-:Y:S02]  /*67f0*/  SEL R8, R70, RZ, P1 ;  /* 0x000000ff46087207 */ /* 0x000fe40000800000 */
[----:B------:R-:W-:Y:S02]  /*6800*/  LOP3.LUT R75, R75, 0x2c, RZ, 0xfc, !PT ;  /* 0x0000002c4b4b7812 */ /* 0x000fe400078efcff */
[----:B------:R-:W-:Y:S02]  /*6810*/  SGXT.U32 R79, R79, 0x1 ;  /* 0x000000014f4f781a */ /* 0x000fe40000000000 */
[----:B------:R-:W-:Y:S02]  /*6820*/  SEL R74, RZ, 0x4, P6 ;  /* 0x00000004ff4a7807 */ /* 0x000fe40003000000 */
[----:B------:R-:W-:Y:S02]  /*6830*/  ISETP.NE.U32.AND P2, PT, R8, RZ, PT ;  /* 0x000000ff0800720c */ /* 0x000fe40003f45070 */
[----:B------:R-:W-:-:S02]  /*6840*/  ISETP.GE.AND P6, PT, R75, UR4, PT ;  /* 0x000000044b007c0c */ /* 0x000fc4000bfc6270 */
[----:B------:R-:W-:Y:S02]  /*6850*/  LOP3.LUT R79, R79, 0x30, RZ, 0xfc, !PT ;  /* 0x000000304f4f7812 */ /* 0x000fe400078efcff */
[----:B------:R-:W-:Y:S02]  /*6860*/  SEL R8, R3, RZ, P1 ;  /* 0x000000ff03087207 */ /* 0x000fe40000800000 */
[----:B------:R-:W1:Y:S01]  /*6870*/  S2R R3, SR_TID.X ;  /* 0x0000000000037919 */ /* 0x000e620000002100 */
[----:B------:R-:W-:Y:S02]  /*6880*/  SEL R75, RZ, 0x4, P6 ;  /* 0x00000004ff4b7807 */ /* 0x000fe40003000000 */
[----:B------:R-:W-:Y:S02]  /*6890*/  ISETP.GE.AND P6, PT, R79, UR4, PT ;  /* 0x000000044f007c0c */ /* 0x000fe4000bfc6270 */
[----:B------:R-:W3:Y:S02]  /*68a0*/  S2R R79, SR_TID.X ;  /* 0x00000000004f7919 */ /* 0x000ee40000002100 */
[----:B------:R-:W-:-:S02]  /*68b0*/  SEL R70, RZ, 0x4, P6 ;  /* 0x00000004ff467807 */ /* 0x000fc40003000000 */
[----:B------:R-:W-:Y:S01]  /*68c0*/  ISETP.GE.AND P6, PT, R6, UR4, PT ;  /* 0x0000000406007c0c */ /* 0x000fe2000bfc6270 */
[----:B------:R1:W-:Y:S01]  /*68d0*/  LDGSTS.E [R0+0x15c00], [R34.64], P2 ;  /* 0x15c0000022007fae */ /* 0x0003e2000912184a */
[----:B------:R-:W-:Y:S02]  /*68e0*/  ISETP.NE.U32.AND P0, PT, R8, RZ, PT ;  /* 0x000000ff0800720c */ /* 0x000fe40003f05070 */
[----:B------:R-:W-:Y:S02]  /*68f0*/  SEL R6, RZ, 0x4, P6 ;  /* 0x00000004ff067807 */ /* 0x000fe40003000000 */
[----:B------:R-:W-:Y:S02]  /*6900*/  ISETP.GE.AND P6, PT, R5, UR4, PT ;  /* 0x0000000405007c0c */ /* 0x000fe4000bfc6270 */
[----:B------:R-:W-:Y:S02]  /*6910*/  SEL R8, R71, RZ, P1 ;  /* 0x000000ff47087207 */ /* 0x000fe40000800000 */
[----:B------:R-:W-:-:S02]  /*6920*/  SEL R5, RZ, 0x4, P6 ;  /* 0x00000004ff057807 */ /* 0x000fc40003000000 */
[----:B------:R-:W-:Y:S02]  /*6930*/  ISETP.GE.AND P6, PT, R4, UR4, PT ;  /* 0x0000000404007c0c */ /* 0x000fe4000bfc6270 */
[----:B-1----:R-:W-:Y:S01]  /*6940*/  SHF.R.U32.HI R3, RZ, 0x6, R3 ;  /* 0x00000006ff037819 */ /* 0x002fe20000011603 */
[----:B------:R1:W-:Y:S01]  /*6950*/  LDGSTS.E [R0+0x16000], [R38.64], P0 ;  /* 0x1600000026007fae */ /* 0x0003e2000812184a */
[----:B------:R-:W-:Y:S02]  /*6960*/  ISETP.NE.U32.AND P4, PT, R8, RZ, PT ;  /* 0x000000ff0800720c */ /* 0x000fe40003f85070 */
[----:B------:R-:W-:Y:S02]  /*6970*/  SEL R8, R74, RZ, P1 ;  /* 0x000000ff4a087207 */ /* 0x000fe40000800000 */
[----:B------:R-:W-:Y:S02]  /*6980*/  SGXT.U32 R3, R3, 0x1 ;  /* 0x000000010303781a */ /* 0x000fe40000000000 */
[----:B---3--:R-:W-:-:S02]  /*6990*/  SHF.R.U32.HI R79, RZ, 0x6, R79 ;  /* 0x00000006ff4f7819 */ /* 0x008fc4000001164f */
[----:B------:R-:W-:Y:S02]  /*69a0*/  SEL R4, RZ, 0x4, P6 ;  /* 0x00000004ff047807 */ /* 0x000fe40003000000 */
[----:B------:R-:W-:Y:S02]  /*69b0*/  ISETP.GE.AND P6, PT, R242, UR4, PT ;  /* 0x00000004f2007c0c */ /* 0x000fe4000bfc6270 */
[----:B------:R-:W-:Y:S01]  /*69c0*/  ISETP.NE.U32.AND P5, PT, R8, RZ, PT ;  /* 0x000000ff0800720c */ /* 0x000fe20003fa5070 */
[----:B------:R3:W-:Y:S01]  /*69d0*/  LDGSTS.E [R0+0x16400], [R42.64], P4 ;  /* 0x164000002a007fae */ /* 0x0007e2000a12184a */
[----:B------:R-:W-:Y:S02]  /*69e0*/  LOP3.LUT R3, R3, 0x6, RZ, 0xfc, !PT ;  /* 0x0000000603037812 */ /* 0x000fe400078efcff */
[----:B------:R-:W-:Y:S02]  /*69f0*/  SEL R8, R75, RZ, P1 ;  /* 0x000000ff4b087207 */ /* 0x000fe40000800000 */
[----:B------:R-:W-:-:S02]  /*6a00*/  SGXT.U32 R79, R79, 0x1 ;  /* 0x000000014f4f781a */ /* 0x000fc40000000000 */
[----:B------:R-:W-:Y:S02]  /*6a10*/  SEL R242, RZ, 0x4, P6 ;  /* 0x00000004fff27807 */ /* 0x000fe40003000000 */
[----:B------:R-:W-:Y:S02]  /*6a20*/  ISETP.GE.AND P6, PT, R3, UR4, PT ;  /* 0x0000000403007c0c */ /* 0x000fe4000bfc6270 */
[----:B------:R-:W-:Y:S01]  /*6a30*/  ISETP.NE.U32.AND P3, PT, R8, RZ, PT ;  /* 0x000000ff0800720c */ /* 0x000fe20003f65070 */
[----:B------:R3:W-:Y:S01]  /*6a40*/  LDGSTS.E [R0+0x16800], [R46.64], P5 ;  /* 0x168000002e007fae */ /* 0x0007e2000a92184a */
[----:B------:R-:W-:Y:S02]  /*6a50*/  LOP3.LUT R79, R79, 0xa, RZ, 0xfc, !PT ;  /* 0x0000000a4f4f7812 */ /* 0x000fe400078efcff */
[----:B------:R-:W-:Y:S02]  /*6a60*/  SEL R8, R70, RZ, P1 ;  /* 0x000000ff46087207 */ /* 0x000fe40000800000 */
[----:B------:R-:W-:-:S02]  /*6a70*/  SEL R3, RZ, 0x4, P6 ;  /* 0x00000004ff037807 */ /* 0x000fc40003000000 */
[----:B------:R-:W-:Y:S02]  /*6a80*/  ISETP.GE.AND P6, PT, R79, UR4, PT ;  /* 0x000000044f007c0c */ /* 0x000fe4000bfc6270 */
[----:B------:R-:W-:Y:S02]  /*6a90*/  ISETP.NE.U32.AND P2, PT, R8, RZ, PT ;  /* 0x000000ff0800720c */ /* 0x000fe40003f45070 */
[----:B------:R-:W-:Y:S01]  /*6aa0*/  SHF.R.U32.HI R79, RZ, 0x6, R78 ;  /* 0x00000006ff4f7819 */ /* 0x000fe2000001164e */
[----:B------:R-:W1:Y:S01]  /*6ab0*/  S2R R83, SR_TID.X ;  /* 0x0000000000537919 */ /* 0x000e620000002100 */
[----:B------:R-:W-:Y:S02]  /*6ac0*/  SEL R8, R6, RZ, P1 ;  /* 0x000000ff06087207 */ /* 0x000fe40000800000 */
[----:B------:R-:W-:Y:S01]  /*6ad0*/  SGXT.U32 R79, R79, 0x1 ;  /* 0x000000014f4f781a */ /* 0x000fe20000000000 */
[----:B------:R3:W5:Y:S01]  /*6ae0*/  LDL.LU R6, [R1+0x198] ;  /* 0x0001980001067983 */ /* 0x0007620000300800 */
[----:B------:R-:W-:-:S02]  /*6af0*/  ISETP.NE.U32.AND P0, PT, R8, RZ, PT ;  /* 0x000000ff0800720c */ /* 0x000fc40003f05070 */
[----:B------:R-:W-:Y:S01]  /*6b00*/  SEL R8, R5, RZ, P1 ;  /* 0x000000ff05087207 */ /* 0x000fe20000800000 */
[----:B------:R-:W1:Y:S01]  /*6b10*/  S2R R71, SR_TID.X ;  /* 0x0000000000477919 */ /* 0x000e620000002100 */
[----:B------:R-:W-:Y:S02]  /*6b20*/  LOP3.LUT R79, R79, 0xe, RZ, 0xfc, !PT ;  /* 0x0000000e4f4f7812 */ /* 0x000fe400078efcff */
[----:B------:R-:W-:Y:S01]  /*6b30*/  ISETP.NE.U32.AND P4, PT, R8, RZ, PT ;  /* 0x000000ff0800720c */ /* 0x000fe20003f85070 */
[----:B------:R3:W5:Y:S01]  /*6b40*/  LDL.LU R5, [R1+0x194] ;  /* 0x0001940001057983 */ /* 0x0007620000300800 */
[----:B------:R-:W-:Y:S02]  /*6b50*/  SEL R8, R4, RZ, P1 ;  /* 0x000000ff04087207 */ /* 0x000fe40000800000 */
[----:B------:R-:W-:Y:S01]  /*6b60*/  SEL R82, RZ, 0x4, P6 ;  /* 0x00000004ff527807 */ /* 0x000fe20003000000 */
[----:B------:R3:W5:Y:S01]  /*6b70*/  LDL.LU R4, [R1+0x190] ;  /* 0x0001900001047983 */ /* 0x0007620000300800 */
[----:B------:R-:W-:-:S02]  /*6b80*/  ISETP.GE.AND P6, PT, R79, UR4, PT ;  /* 0x000000044f007c0c */ /* 0x000fc4000bfc6270 */
[----:B------:R-:W-:Y:S01]  /*6b90*/  ISETP.NE.U32.AND P5, PT, R8, RZ, PT ;  /* 0x000000ff0800720c */ /* 0x000fe20003fa5070 */
[----:B------:R-:W1:Y:S01]  /*6ba0*/  S2R R79, SR_TID.X ;  /* 0x00000000004f7919 */ /* 0x000e620000002100 */
[----:B------:R-:W-:-:S03]  /*6bb0*/  SEL R8, R242, RZ, P1 ;  /* 0x000000fff2087207 */ /* 0x000fc60000800000 */
[----:B------:R3:W5:Y:S01]  /*6bc0*/  LDL.LU R242, [R1+0x18c] ;  /* 0x00018c0001f27983 */ /* 0x0007620000300800 */
[----:B------:R-:W-:-:S03]  /*6bd0*/  SHF.R.U32.HI R78, RZ, 0x6, R78 ;  /* 0x00000006ff4e7819 */ /* 0x000fc6000001164e */
[----:B------:R-:W2:Y:S01]  /*6be0*/  S2R R154, SR_TID.X ;  /* 0x00000000009a7919 */ /* 0x000ea20000002100 */
[----:B------:R-:W-:-:S03]  /*6bf0*/  SGXT.U32 R78, R78, 0x1 ;  /* 0x000000014e4e781a */ /* 0x000fc60000000000 */
[----:B------:R3:W-:Y:S01]  /*6c00*/  LDGSTS.E [R0+0x16c00], [R50.64], P3 ;  /* 0x16c0000032007fae */ /* 0x0007e2000992184a */
[----:B------:R-:W-:Y:S02]  /*6c10*/  LOP3.LUT R78, R78, 0x12, RZ, 0xfc, !PT ;  /* 0x000000124e4e7812 */ /* 0x000fe400078efcff */
[----:B----4-:R-:W-:Y:S01]  /*6c20*/  SEL R86, RZ, 0x4, P6 ;  /* 0x00000004ff567807 */ /* 0x010fe20003000000 */
[----:B------:R3:W-:Y:S01]  /*6c30*/  LDGSTS.E [R0+0x17000], [R54.64], P2 ;  /* 0x1700000036007fae */ /* 0x0007e2000912184a */
[----:B------:R-:W-:Y:S02]  /*6c40*/  ISETP.GE.AND P6, PT, R78, UR4, PT ;  /* 0x000000044e007c0c */ /* 0x000fe4000bfc6270 */
[----:B-1----:R-:W-:Y:S01]  /*6c50*/  SHF.R.U32.HI R79, RZ, 0x6, R79 ;  /* 0x00000006ff4f7819 */ /* 0x002fe2000001164f */
[----:B------:R1:W-:Y:S03]  /*6c60*/  LDGSTS.E [R0+0x17400], [R58.64], P0 ;  /* 0x174000003a007fae */ /* 0x0003e6000812184a */
[----:B------:R-:W-:Y:S01]  /*6c70*/  SGXT.U32 R79, R79, 0x1 ;  /* 0x000000014f4f781a */ /* 0x000fe20000000000 */
[----:B------:R3:W-:Y:S03]  /*6c80*/  LDGSTS.E [R0+0x17800], [R62.64], P4 ;  /* 0x178000003e007fae */ /* 0x0007e6000a12184a */
[----:B------:R-:W-:Y:S01]  /*6c90*/  LOP3.LUT R79, R79, 0x16, RZ, 0xfc, !PT ;  /* 0x000000164f4f7812 */ /* 0x000fe200078efcff */
[----:B------:R3:W-:Y:S01]  /*6ca0*/  LDGSTS.E [R0+0x17c00], [R66.64], P5 ;  /* 0x17c0000042007fae */ /* 0x0007e2000a92184a */
[----:B------:R-:W-:-:S02]  /*6cb0*/  SEL R87, RZ, 0x4, P6 ;  /* 0x00000004ff577807 */ /* 0x000fc40003000000 */
[----:B------:R-:W-:Y:S02]  /*6cc0*/  ISETP.GE.AND P6, PT, R79, UR4, PT ;  /* 0x000000044f007c0c */ /* 0x000fe4000bfc6270 */
[--C-:B------:R-:W-:Y:S02]  /*6cd0*/  SHF.R.U32.HI R79, RZ, 0x6, R83.reuse ;  /* 0x00000006ff4f7819 */ /* 0x100fe40000011653 */
[----:B------:R-:W-:Y:S02]  /*6ce0*/  SHF.R.U32.HI R83, RZ, 0x6, R83 ;  /* 0x00000006ff537819 */ /* 0x000fe40000011653 */
[----:B------:R-:W-:Y:S02]  /*6cf0*/  SGXT.U32 R79, R79, 0x1 ;  /* 0x000000014f4f781a */ /* 0x000fe40000000000 */
[----:B------:R-:W-:Y:S02]  /*6d00*/  SGXT.U32 R83, R83, 0x1 ;  /* 0x000000015353781a */ /* 0x000fe40000000000 */
[----:B------:R-:W-:-:S02]  /*6d10*/  LOP3.LUT R79, R79, 0x1a, RZ, 0xfc, !PT ;  /* 0x0000001a4f4f7812 */ /* 0x000fc400078efcff */
[----:B------:R-:W-:Y:S02]  /*6d20*/  SHF.R.U32.HI R71, RZ, 0x6, R71 ;  /* 0x00000006ff477819 */ /* 0x000fe40000011647 */
[----:B------:R-:W-:Y:S02]  /*6d30*/  SEL R78, RZ, 0x4, P6 ;  /* 0x00000004ff4e7807 */ /* 0x000fe40003000000 */
[----:B------:R-:W-:Y:S02]  /*6d40*/  ISETP.GE.AND P6, PT, R79, UR4, PT ;  /* 0x000000044f007c0c */ /* 0x000fe4000bfc6270 */
[----:B------:R-:W-:Y:S02]  /*6d50*/  LOP3.LUT R83, R83, 0x1e, RZ, 0xfc, !PT ;  /* 0x0000001e53537812 */ /* 0x000fe400078efcff */
[----:B------:R-:W-:Y:S02]  /*6d60*/  SGXT.U32 R71, R71, 0x1 ;  /* 0x000000014747781a */ /* 0x000fe40000000000 */
[----:B--2---:R-:W-:-:S02]  /*6d70*/  SHF.R.U32.HI R155, RZ, 0x6, R154 ;  /* 0x00000006ff9b7819 */ /* 0x004fc4000001169a */
[----:B------:R-:W-:Y:S02]  /*6d80*/  SEL R79, RZ, 0x4, P6 ;  /* 0x00000004ff4f7807 */ /* 0x000fe40003000000 */
[----:B------:R-:W-:Y:S02]  /*6d90*/  ISETP.GE.AND P6, PT, R83, UR4, PT ;  /* 0x0000000453007c0c */ /* 0x000fe4000bfc6270 */
[----:B------:R-:W-:Y:S02]  /*6da0*/  LOP3.LUT R71, R71, 0x22, RZ, 0xfc, !PT ;  /* 0x0000002247477812 */ /* 0x000fe400078efcff */
[----:B------:R-:W-:Y:S02]  /*6db0*/  SGXT.U32 R155, R155, 0x1 ;  /* 0x000000019b9b781a */ /* 0x000fe40000000000 */
[----:B------:R-:W-:Y:S02]  /*6dc0*/  SEL R83, RZ, 0x4, P6 ;  /* 0x00000004ff537807 */ /* 0x000fe40003000000 */
[----:B------:R-:W-:-:S02]  /*6dd0*/  ISETP.GE.AND P6, PT, R71, UR4, PT ;  /* 0x0000000447007c0c */ /* 0x000fc4000bfc6270 */
[----:B------:R-:W-:Y:S02]  /*6de0*/  LOP3.LUT R155, R155, 0x26, RZ, 0xfc, !PT ;  /* 0x000000269b9b7812 */ /* 0x000fe400078efcff */
[----:B------:R-:W-:Y:S02]  /*6df0*/  SEL R71, RZ, 0x4, P6 ;  /* 0x00000004ff477807 */ /* 0x000fe40003000000 */
[----:B------:R-:W-:Y:S02]  /*6e00*/  SHF.R.U32.HI R154, RZ, 0x6, R154 ;  /* 0x00000006ff9a7819 */ /* 0x000fe4000001169a */
[----:B------:R-:W-:Y:S02]  /*6e10*/  ISETP.GE.AND P6, PT, R155, UR4, PT ;  /* 0x000000049b007c0c */ /* 0x000fe4000bfc6270 */
[----:B------:R-:W2:Y:S01]  /*6e20*/  S2R R155, SR_TID.X ;  /* 0x00000000009b7919 */ /* 0x000ea20000002100 */
[----:B------:R-:W-:-:S04]  /*6e30*/  SGXT.U32 R154, R154, 0x1 ;  /* 0x000000019a9a781a */ /* 0x000fc80000000000 */
[----:B------:R-:W-:Y:S02]  /*6e40*/  LOP3.LUT R154, R154, 0x2a, RZ, 0xfc, !PT ;  /* 0x0000002a9a9a7812 */ /* 0x000fe400078efcff */
[----:B------:R-:W-:Y:S02]  /*6e50*/  SEL R74, RZ, 0x4, P6 ;  /* 0x00000004ff4a7807 */ /* 0x000fe40003000000 */
[----:B------:R-:W-:Y:S02]  /*6e60*/  ISETP.GE.AND P6, PT, R154, UR4, PT ;  /* 0x000000049a007c0c */ /* 0x000fe4000bfc6270 */
[----:B------:R-:W4:Y:S02]  /*6e70*/  S2R R154, SR_TID.X ;  /* 0x00000000009a7919 */ /* 0x000f240000002100 */
[----:B------:R-:W-:Y:S02]  /*6e80*/  SEL R75, RZ, 0x4, P6 ;  /* 0x00000004ff4b7807 */ /* 0x000fe40003000000 */
[----:B--2---:R-:W-:-:S04]  /*6e90*/  SHF.R.U32.HI R155, RZ, 0x6, R155 ;  /* 0x00000006ff9b7819 */ /* 0x004fc8000001169b */
[----:B------:R-:W-:-:S04]  /*6ea0*/  SGXT.U32 R155, R155, 0x1 ;  /* 0x000000019b9b781a */ /* 0x000fc80000000000 */
[----:B------:R-:W-:-:S04]  /*6eb0*/  LOP3.LUT R155, R155, 0x2e, RZ, 0xfc, !PT ;  /* 0x0000002e9b9b7812 */ /* 0x000fc800078efcff */
[----:B------:R-:W-:Y:S02]  /*6ec0*/  ISETP.GE.AND P6, PT, R155, UR4, PT ;  /* 0x000000049b007c0c */ /* 0x000fe4000bfc6270 */
[--C-:B----4-:R-:W-:Y:S02]  /*6ed0*/  SHF.R.U32.HI R155, RZ, 0x6, R154.reuse ;  /* 0x00000006ff9b7819 */ /* 0x110fe4000001169a */
[----:B------:R-:W-:-:S04]  /*6ee0*/  SHF.R.U32.HI R154, RZ, 0x6, R154 ;  /* 0x00000006ff9a7819 */ /* 0x000fc8000001169a */
[----:B------:R-:W-:-:S04]  /*6ef0*/  SGXT.U32 R154, R154, 0x1 ;  /* 0x000000019a9a781a */ /* 0x000fc80000000000 */
[----:B------:R-:W-:Y:S02]  /*6f00*/  LOP3.LUT R154, R154, 0x32, RZ, 0xfc, !PT ;  /* 0x000000329a9a7812 */ /* 0x000fe400078efcff */
[----:B------:R-:W-:Y:S02]  /*6f10*/  SEL R70, RZ, 0x4, P6 ;  /* 0x00000004ff467807 */ /* 0x000fe40003000000 */
[----:B------:R-:W-:Y:S02]  /*6f20*/  ISETP.GE.AND P6, PT, R154, UR4, PT ;  /* 0x000000049a007c0c */ /* 0x000fe4000bfc6270 */
[----:B------:R-:W2:Y:S01]  /*6f30*/  S2R R154, SR_TID.X ;  /* 0x00000000009a7919 */ /* 0x000ea20000002100 */
[----:B------:R-:W-:-:S04]  /*6f40*/  SGXT.U32 R155, R155, 0x1 ;  /* 0x000000019b9b781a */ /* 0x000fc80000000000 */
[----:B------:R-:W-:Y:S02]  /*6f50*/  LOP3.LUT R155, R155, 0x36, RZ, 0xfc, !PT ;  /* 0x000000369b9b7812 */ /* 0x000fe400078efcff */
[----:B------:R-:W-:Y:S02]  /*6f60*/  SEL R35, RZ, 0x4, P6 ;  /* 0x00000004ff237807 */ /* 0x000fe40003000000 */
[----:B------:R-:W-:Y:S02]  /*6f70*/  ISETP.GE.AND P6, PT, R155, UR4, PT ;  /* 0x000000049b007c0c */ /* 0x000fe4000bfc6270 */
[----:B------:R-:W-:Y:S02]  /*6f80*/  ISETP.NE.U32.AND P3, PT, R8, RZ, PT ;  /* 0x000000ff0800720c */ /* 0x000fe40003f65070 */
[----:B------:R-:W-:-:S04]  /*6f90*/  SEL R8, R3, RZ, P1 ;  /* 0x000000ff03087207 */ /* 0x000fc80000800000 */
[----:B------:R-:W-:Y:S02]  /*6fa0*/  ISETP.NE.U32.AND P2, PT, R8, RZ, PT ;  /* 0x000000ff0800720c */ /* 0x000fe40003f45070 */
[--C-:B--2---:R-:W-:Y:S02]  /*6fb0*/  SHF.R.U32.HI R155, RZ, 0x6, R154.reuse ;  /* 0x00000006ff9b7819 */ /* 0x104fe4000001169a */
[----:B------:R-:W-:Y:S02]  /*6fc0*/  SHF.R.U32.HI R154, RZ, 0x6, R154 ;  /* 0x00000006ff9a7819 */ /* 0x000fe4000001169a */
[----:B------:R-:W-:Y:S02]  /*6fd0*/  SEL R8, R82, RZ, P1 ;  /* 0x000000ff52087207 */ /* 0x000fe40000800000 */
[----:B------:R-:W-:Y:S02]  /*6fe0*/  SGXT.U32 R154, R154, 0x1 ;  /* 0x000000019a9a781a */ /* 0x000fe40000000000 */
[----:B------:R-:W-:-:S02]  /*6ff0*/  SGXT.U32 R155, R155, 0x1 ;  /* 0x000000019b9b781a */ /* 0x000fc40000000000 */
[----:B------:R-:W-:Y:S02]  /*7000*/  LOP3.LUT R154, R154, 0x3a, RZ, 0xfc, !PT ;  /* 0x0000003a9a9a7812 */ /* 0x000fe400078efcff */
[----:B------:R-:W-:Y:S02]  /*7010*/  ISETP.NE.U32.AND P0, PT, R8, RZ, PT ;  /* 0x000000ff0800720c */ /* 0x000fe40003f05070 */
[----:B------:R-:W-:Y:S02]  /*7020*/  SEL R8, R86, RZ, P1 ;  /* 0x000000ff56087207 */ /* 0x000fe40000800000 */
[----:B------:R-:W-:Y:S02]  /*7030*/  SEL R34, RZ, 0x4, P6 ;  /* 0x00000004ff227807 */ /* 0x000fe40003000000 */
[----:B------:R-:W-:Y:S02]  /*7040*/  ISETP.GE.AND P6, PT, R154, UR4, PT ;  /* 0x000000049a007c0c */ /* 0x000fe4000bfc6270 */
[----:B------:R-:W-:-:S02]  /*7050*/  LOP3.LUT R155, R155, 0x3e, RZ, 0xfc, !PT ;  /* 0x0000003e9b9b7812 */ /* 0x000fc400078efcff */
[----:B------:R-:W-:Y:S02]  /*7060*/  ISETP.NE.U32.AND P4, PT, R8, RZ, PT ;  /* 0x000000ff0800720c */ /* 0x000fe40003f85070 */
[----:B------:R-:W-:Y:S02]  /*7070*/  SEL R8, R87, RZ, P1 ;  /* 0x000000ff57087207 */ /* 0x000fe40000800000 */
[----:B------:R-:W-:Y:S02]  /*7080*/  SEL R31, RZ, 0x4, P6 ;  /* 0x00000004ff1f7807 */ /* 0x000fe40003000000 */
[----:B------:R-:W-:Y:S02]  /*7090*/  ISETP.GE.AND P6, PT, R155, UR4, PT ;  /* 0x000000049b007c0c */ /* 0x000fe4000bfc6270 */
[----:B------:R-:W-:Y:S02]  /*70a0*/  LOP3.LUT R155, R0, 0x40, RZ, 0x3c, !PT ;  /* 0x00000040009b7812 */ /* 0x000fe400078e3cff */
[----:B------:R-:W-:-:S02]  /*70b0*/  ISETP.NE.U32.AND P5, PT, R8, RZ, PT ;  /* 0x000000ff0800720c */ /* 0x000fc40003fa5070 */
[----:B------:R-:W-:Y:S01]  /*70c0*/  SEL R8, R78, RZ, P1 ;  /* 0x000000ff4e087207 */ /* 0x000fe20000800000 */
[----:B------:R2:W-:Y:S03]  /*70d0*/  LDGSTS.E [R155+0x14200], [R72.64], P3 ;  /* 0x14200000489b7fae */ /* 0x0005e6000992184a */
[----:B------:R-:W-:Y:S01]  /*70e0*/  ISETP.NE.U32.AND P3, PT, R8, RZ, PT ;  /* 0x000000ff0800720c */ /* 0x000fe20003f65070 */
[----:B------:R2:W-:Y:S01]  /*70f0*/  LDGSTS.E [R155+0x14600], [R76.64], P2 ;  /* 0x146000004c9b7fae */ /* 0x0005e2000912184a */
[----:B------:R-:W-:-:S03]  /*7100*/  SEL R8, R79, RZ, P1 ;  /* 0x000000ff4f087207 */ /* 0x000fc60000800000 */
[----:B------:R-:W4:Y:S01]  /*7110*/  S2R R154, SR_TID.X ;  /* 0x00000000009a7919 */ /* 0x000f220000002100 */
[----:B------:R-:W-:Y:S02]  /*7120*/  ISETP.NE.U32.AND P2, PT, R8, RZ, PT ;  /* 0x000000ff0800720c */ /* 0x000fe40003f45070 */
[----:B------:R-:W-:Y:S01]  /*7130*/  SEL R8, R83, RZ, P1 ;  /* 0x000000ff53087207 */ /* 0x000fe20000800000 */
[----:B------:R2:W-:Y:S03]  /*7140*/  LDGSTS.E [R155+0x14a00], [R80.64], P0 ;  /* 0x14a00000509b7fae */ /* 0x0005e6000812184a */
[----:B------:R-:W-:Y:S01]  /*7150*/  ISETP.NE.U32.AND P0, PT, R8, RZ, PT ;  /* 0x000000ff0800720c */ /* 0x000fe20003f05070 */
[----:B------:R2:W-:Y:S01]  /*7160*/  LDGSTS.E [R155+0x14e00], [R84.64], P4 ;  /* 0x14e00000549b7fae */ /* 0x0005e2000a12184a */
[----:B------:R-:W-:Y:S02]  /*7170*/  SEL R8, R71, RZ, P1 ;  /* 0x000000ff47087207 */ /* 0x000fe40000800000 */
[----:B------:R-:W-:Y:S01]  /*7180*/  SEL R75, R75, RZ, P1 ;  /* 0x000000ff4b4b7207 */ /* 0x000fe20000800000 */
[----:B------:R2:W-:Y:S01]  /*7190*/  LDGSTS.E [R155+0x15200], [R152.64], P5 ;  /* 0x15200000989b7fae */ /* 0x0005e2000a92184a */
[----:B------:R-:W-:-:S02]  /*71a0*/  ISETP.NE.U32.AND P4, PT, R8, RZ, PT ;  /* 0x000000ff0800720c */ /* 0x000fc40003f85070 */
[----:B------:R-:W-:Y:S01]  /*71b0*/  SEL R8, R74, RZ, P1 ;  /* 0x000000ff4a087207 */ /* 0x000fe20000800000 */
[----:B------:R2:W-:Y:S01]  /*71c0*/  LDGSTS.E [R155+0x15600], [R220.64], P3 ;  /* 0x15600000dc9b7fae */ /* 0x0005e2000992184a */
[----:B------:R-:W-:Y:S02]  /*71d0*/  ISETP.NE.U32.AND P3, PT, R75, RZ, PT ;  /* 0x000000ff4b00720c */ /* 0x000fe40003f65070 */
[----:B------:R-:W-:Y:S01]  /*71e0*/  ISETP.NE.U32.AND P5, PT, R8, RZ, PT ;  /* 0x000000ff0800720c */ /* 0x000fe20003fa5070 */
[----:B------:R2:W-:Y:S04]  /*71f0*/  LDGSTS.E [R155+0x15a00], [R32.64], P2 ;  /* 0x15a00000209b7fae */ /* 0x0005e8000912184a */
[----:B------:R2:W-:Y:S01]  /*7200*/  LDGSTS.E [R155+0x15e00], [R36.64], P0 ;  /* 0x15e00000249b7fae */ /* 0x0005e2000812184a */
[----:B----4-:R-:W-:-:S03]  /*7210*/  LOP3.LUT R154, R154, 0x3f, RZ, 0xc0, !PT ;  /* 0x0000003f9a9a7812 */ /* 0x010fc600078ec0ff */
[----:B------:R2:W-:Y:S04]  /*7220*/  LDGSTS.E [R155+0x16200], [R40.64], P4 ;  /* 0x16200000289b7fae */ /* 0x0005e8000a12184a */
[----:B------:R2:W-:Y:S01]  /*7230*/  LDGSTS.E [R155+0x16600], [R44.64], P5 ;  /* 0x166000002c9b7fae */ /* 0x0005e2000a92184a */
[----:B------:R-:W-:-:S03]  /*7240*/  SEL R30, RZ, 0x4, P6 ;  /* 0x00000004ff1e7807 */ /* 0x000fc60003000000 */
[----:B------:R2:W-:Y:S01]  /*7250*/  LDGSTS.E [R155+0x16a00], [R48.64], P3 ;  /* 0x16a00000309b7fae */ /* 0x0005e2000992184a */
[----:B------:R-:W-:Y:S02]  /*7260*/  ISETP.GE.AND P3, PT, R154, UR4, PT ;  /* 0x000000049a007c0c */ /* 0x000fe4000bf66270 */
[----:B------:R-:W-:Y:S02]  /*7270*/  SEL R70, R70, RZ, P1 ;  /* 0x000000ff46467207 */ /* 0x000fe40000800000 */
[----:B------:R-:W-:Y:S02]  /*7280*/  SEL R35, R35, RZ, P1 ;  /* 0x000000ff23237207 */ /* 0x000fe40000800000 */
[----:B------:R-:W-:Y:S02]  /*7290*/  SEL R34, R34, RZ, P1 ;  /* 0x000000ff22227207 */ /* 0x000fe40000800000 */
[----:B------:R-:W-:Y:S02]  /*72a0*/  SEL R8, RZ, 0x4, P3 ;  /* 0x00000004ff087807 */ /* 0x000fe40001800000 */
[----:B------:R-:W-:-:S02]  /*72b0*/  SEL R31, R31, RZ, P1 ;  /* 0x000000ff1f1f7207 */ /* 0x000fc40000800000 */
[----:B------:R-:W-:Y:S02]  /*72c0*/  ISETP.NE.U32.AND P2, PT, R70, RZ, PT ;  /* 0x000000ff4600720c */ /* 0x000fe40003f45070 */
[----:B------:R-:W-:Y:S02]  /*72d0*/  SEL R30, R30, RZ, P1 ;  /* 0x000000ff1e1e7207 */ /* 0x000fe40000800000 */
[----:B------:R-:W-:Y:S02]  /*72e0*/  ISETP.NE.U32.AND P0, PT, R35, RZ, PT ;  /* 0x000000ff2300720c */ /* 0x000fe40003f05070 */
[----:B------:R-:W-:Y:S02]  /*72f0*/  ISETP.NE.U32.AND P4, PT, R34, RZ, PT ;  /* 0x000000ff2200720c */ /* 0x000fe40003f85070 */
[----:B------:R-:W-:Y:S02]  /*7300*/  SEL R8, R8, RZ, P1 ;  /* 0x000000ff08087207 */ /* 0x000fe40000800000 */
[----:B------:R-:W-:-:S02]  /*7310*/  ISETP.NE.U32.AND P5, PT, R31, RZ, PT ;  /* 0x000000ff1f00720c */ /* 0x000fc40003fa5070 */
[----:B------:R-:W-:Y:S01]  /*7320*/  ISETP.NE.U32.AND P3, PT, R30, RZ, PT ;  /* 0x000000ff1e00720c */ /* 0x000fe20003f65070 */
[----:B------:R-:W-:Y:S01]  /*7330*/  IMAD.MOV.U32 R31, RZ, RZ, c[0x0][0x18c] ;  /* 0x00006300ff1f7624 */ /* 0x000fe200078e00ff */
[----:B------:R-:W-:Y:S01]  /*7340*/  ISETP.NE.U32.AND P1, PT, R8, RZ, PT ;  /* 0x000000ff0800720c */ /* 0x000fe20003f25070 */
[----:B------:R2:W-:Y:S02]  /*7350*/  LDGSTS.E [R155+0x16e00], [R52.64], P2 ;  /* 0x16e00000349b7fae */ /* 0x0005e4000912184a */
[----:B------:R-:W-:Y:S02]  /*7360*/  IMAD.SHL.U32 R31, R31, 0x40, RZ ;  /* 0x000000401f1f7824 */ /* 0x000fe400078e00ff */
[----:B------:R2:W-:Y:S02]  /*7370*/  LDGSTS.E [R155+0x17200], [R56.64], P0 ;  /* 0x17200000389b7fae */ /* 0x0005e4000812184a */
[C---:B------:R-:W-:Y:S02]  /*7380*/  IMAD.WIDE R88, R31.reuse, 0x4, R88 ;  /* 0x000000041f587825 */ /* 0x040fe400078e0258 */
[----:B------:R2:W-:Y:S02]  /*7390*/  LDGSTS.E [R155+0x17600], [R60.64], P4 ;  /* 0x176000003c9b7fae */ /* 0x0005e4000a12184a */
[----:B------:R-:W-:-:S02]  /*73a0*/  IMAD.WIDE R96, R31, 0x4, R96 ;  /* 0x000000041f607825 */ /* 0x000fc400078e0260 */
[----:B------:R2:W-:Y:S02]  /*73b0*/  LDGSTS.E [R155+0x17a00], [R64.64], P5 ;  /* 0x17a00000409b7fae */ /* 0x0005e4000a92184a */
[C---:B------:R-:W-:Y:S02]  /*73c0*/  IMAD.WIDE R104, R31.reuse, 0x4, R104 ;  /* 0x000000041f687825 */ /* 0x040fe400078e0268 */
[----:B------:R2:W-:Y:S02]  /*73d0*/  LDGSTS.E [R155+0x17e00], [R68.64], P3 ;  /* 0x17e00000449b7fae */ /* 0x0005e4000992184a */
[C---:B------:R-:W-:Y:S02]  /*73e0*/  IMAD.WIDE R112, R31.reuse, 0x4, R112 ;  /* 0x000000041f707825 */ /* 0x040fe400078e0270 */
[----:B------:R-:W0:Y:S02]  /*73f0*/  LDGDEPBAR ;  /* 0x00000000000079af */ /* 0x000e240000000000 */
[----:B------:R-:W-:-:S02]  /*7400*/  IMAD.WIDE R120, R31, 0x4, R120 ;  /* 0x000000041f787825 */ /* 0x000fc400078e0278 */
[----:B------:R3:W-:Y:S02]  /*7410*/  LDGSTS.E [R2+0x8000], [R88.64], P1 ;  /* 0x0800000058027fae */ /* 0x0007e4000892184a */
[C---:B------:R-:W-:Y:S02]  /*7420*/  IMAD.WIDE R128, R31.reuse, 0x4, R128 ;  /* 0x000000041f807825 */ /* 0x040fe400078e0280 */
        /* <DEDUP_REMOVED lines=17> */
[C---:B------:R-:W-:Y:S01]  /*7540*/  IMAD.WIDE R204, R31.reuse, 0x4, R204 ;  /* 0x000000041fcc7825 */ /* 0x040fe200078e02cc */
[----:B------:R-:W-:Y:S01]  /*7550*/  LOP3.LUT R39, R2, 0x20, RZ, 0x3c, !PT ;  /* 0x0000002002277812 */ /* 0x000fe200078e3cff */
        /* <DEDUP_REMOVED lines=31> */
[C---:B------:R-:W-:Y:S01]  /*7750*/  IMAD.WIDE R206, R31.reuse, 0x4, R206 ;  /* 0x000000041fce7825 */ /* 0x040fe200078e02ce */
[----:B--2---:R-:W-:Y:S01]  /*7760*/  LOP3.LUT R155, R2, 0x40, RZ, 0x3c, !PT ;  /* 0x00000040029b7812 */ /* 0x004fe200078e3cff */
        /* <DEDUP_REMOVED lines=34> */
[----:B------:R2:W-:Y:S04]  /*7990*/  LDGSTS.E [R155+0xdc00], [R184.64], P1 ;  /* 0x0dc00000b89b7fae */ /* 0x0005e8000892184a */
[----:B------:R-:W2:Y:S04]  /*79a0*/  S2R R3, SR_TID.X ;  /* 0x0000000000037919 */ /* 0x000ea80000002100 */
[----:B------:R2:W-:Y:S01]  /*79b0*/  LDGSTS.E [R155+0xe400], [R192.64], P1 ;  /* 0x0e400000c09b7fae */ /* 0x0005e2000892184a */
[----:B------:R-:W-:-:S03]  /*79c0*/  IMAD.WIDE R94, R31, 0x4, R94 ;  /* 0x000000041f5e7825 */ /* 0x000fc600078e025e */
[----:B------:R2:W-:Y:S01]  /*79d0*/  LDGSTS.E [R155+0xec00], [R200.64], P1 ;  /* 0x0ec00000c89b7fae */ /* 0x0005e2000892184a */
[----:B----4-:R-:W-:-:S03]  /*79e0*/  LOP3.LUT R39, R2, 0x60, RZ, 0x3c, !PT ;  /* 0x0000006002277812 */ /* 0x010fc600078e3cff */
[----:B------:R2:W-:Y:S01]  /*79f0*/  LDGSTS.E [R155+0xf400], [R208.64], P1 ;  /* 0x0f400000d09b7fae */ /* 0x0005e2000892184a */
[----:B------:R-:W-:-:S03]  /*7a00*/  IMAD.WIDE R102, R31, 0x4, R102 ;  /* 0x000000041f667825 */ /* 0x000fc600078e0266 */
[----:B------:R2:W-:Y:S01]  /*7a10*/  LDGSTS.E [R155+0xfc00], [R216.64], P1 ;  /* 0x0fc00000d89b7fae */ /* 0x0005e2000892184a */
[----:B------:R-:W-:-:S03]  /*7a20*/  IMAD.WIDE R110, R31, 0x4, R110 ;  /* 0x000000041f6e7825 */ /* 0x000fc600078e026e */
[----:B-1----:R-:W1:Y:S01]  /*7a30*/  S2R R59, SR_TID.X ;  /* 0x00000000003b7919 */ /* 0x002e620000002100 */
[----:B------:R-:W-:-:S03]  /*7a40*/  IMAD.WIDE R118, R31, 0x4, R118 ;  /* 0x000000041f767825 */ /* 0x000fc600078e0276 */
[----:B------:R3:W-:Y:S01]  /*7a50*/  LDGSTS.E [R39+0x8600], [R94.64], P1 ;  /* 0x086000005e277fae */ /* 0x0007e2000892184a */
[----:B--2---:R-:W-:-:S03]  /*7a60*/  IMAD.MOV.U32 R155, RZ, RZ, 0x3f ;  /* 0x0000003fff9b7424 */ /* 0x004fc600078e00ff */
[----:B------:R3:W-:Y:S01]  /*7a70*/  LDGSTS.E [R39+0x8e00], [R102.64], P1 ;  /* 0x08e0000066277fae */ /* 0x0007e2000892184a */
[----:B------:R-:W-:Y:S01]  /*7a80*/  IMAD.WIDE R126, R31, 0x4, R126 ;  /* 0x000000041f7e7825 */ /* 0x000fe200078e027e */
[----:B------:R-:W-:-:S03]  /*7a90*/  IADD3 R155, R155, c[0x0][0x180], RZ ;  /* 0x000060009b9b7a10 */ /* 0x000fc60007ffe0ff */
[C---:B------:R-:W-:Y:S01]  /*7aa0*/  IMAD.WIDE R134, R31.reuse, 0x4, R134 ;  /* 0x000000041f867825 */ /* 0x040fe200078e0286 */
[----:B------:R3:W-:Y:S03]  /*7ab0*/  LDGSTS.E [R39+0x9600], [R110.64], P1 ;  /* 0x096000006e277fae */ /* 0x0007e6000892184a */
[----:B------:R-:W-:Y:S01]  /*7ac0*/  IMAD.WIDE R142, R31, 0x4, R142 ;  /* 0x000000041f8e7825 */ /* 0x000fe200078e028e */
[----:B------:R3:W-:Y:S01]  /*7ad0*/  LDGSTS.E [R39+0x9e00], [R118.64], P1 ;  /* 0x09e0000076277fae */ /* 0x0007e2000892184a */
[----:B------:R-:W-:Y:S02]  /*7ae0*/  ISETP.GT.AND P6, PT, R155, 0x3f, PT ;  /* 0x0000003f9b00780c */ /* 0x000fe40003fc4270 */
[C---:B------:R-:W-:Y:S01]  /*7af0*/  IMAD.WIDE R150, R31.reuse, 0x4, R150 ;  /* 0x000000041f967825 */ /* 0x040fe200078e0296 */
[----:B------:R3:W-:Y:S03]  /*7b00*/  LDGSTS.E [R39+0xa600], [R126.64], P1 ;  /* 0x0a6000007e277fae */ /* 0x0007e6000892184a */
        /* <DEDUP_REMOVED lines=14> */
[----:B------:R-:W-:Y:S01]  /*7bf0*/  IMAD.WIDE R218, R31, 0x4, R218 ;  /* 0x000000041fda7825 */ /* 0x000fe200078e02da */
[----:B------:R3:W-:Y:S01]  /*7c00*/  LDGSTS.E [R39+0xe600], [R194.64], P1 ;  /* 0x0e600000c2277fae */ /* 0x0007e2000892184a */
[----:B------:R-:W-:-:S03]  /*7c10*/  SHF.R.U32.HI R3, RZ, 0x6, R3 ;  /* 0x00000006ff037819 */ /* 0x000fc60000011603 */
[----:B------:R3:W-:Y:S04]  /*7c20*/  LDGSTS.E [R39+0xee00], [R202.64], P1 ;  /* 0x0ee00000ca277fae */ /* 0x0007e8000892184a */
[----:B------:R3:W-:Y:S04]  /*7c30*/  LDGSTS.E [R39+0xf600], [R210.64], P1 ;  /* 0x0f600000d2277fae */ /* 0x0007e8000892184a */
[----:B------:R3:W-:Y:S01]  /*7c40*/  LDGSTS.E [R39+0xfe00], [R218.64], P1 ;  /* 0x0fe00000da277fae */ /* 0x0007e2000892184a */
[----:B------:R-:W-:-:S03]  /*7c50*/  SGXT.U32 R3, R3, 0x1 ;  /* 0x000000010303781a */ /* 0x000fc60000000000 */
[----:B------:R-:W0:Y:S01]  /*7c60*/  LDGDEPBAR ;  /* 0x00000000000079af */ /* 0x000e220000000000 */
[----:B------:R-:W-:Y:S05]  /*7c70*/  @P6 BRA `(.L_x_0) ;  /* 0x0000024000006947 */ /* 0x000fea0003800000 */
[----:B-1-3--:R-:W-:Y:S01]  /*7c80*/  IMAD.SHL.U32 R0, R59, 0x40, RZ ;  /* 0x000000403b007824 */ /* 0x00afe200078e00ff */
[----:B------:R-:W-:Y:S01]  /*7c90*/  CS2R R76, SRZ ;  /* 0x00000000004c7805 */ /* 0x000fe2000001ff00 */
[----:B------:R-:W-:Y:S01]  /*7ca0*/  CS2R R78, SRZ ;  /* 0x00000000004e7805 */ /* 0x000fe2000001ff00 */
[----:B------:R-:W-:Y:S01]  /*7cb0*/  CS2R R68, SRZ ;  /* 0x0000000000447805 */ /* 0x000fe2000001ff00 */
[----:B------:R-:W-:Y:S01]  /*7cc0*/  CS2R R70, SRZ ;  /* 0x0000000000467805 */ /* 0x000fe2000001ff00 */
[----:B------:R-:W-:Y:S01]  /*7cd0*/  LOP3.LUT R0, R0, 0x1800, RZ, 0xc0, !PT ;  /* 0x0000180000007812 */ /* 0x000fe200078ec0ff */
[----:B------:R-:W-:Y:S01]  /*7ce0*/  CS2R R80, SRZ ;  /* 0x0000000000507805 */ /* 0x000fe2000001ff00 */
[----:B------:R-:W-:Y:S01]  /*7cf0*/  CS2R R82, SRZ ;  /* 0x0000000000527805 */ /* 0x000fe2000001ff00 */
[----:B------:R-:W-:Y:S01]  /*7d00*/  CS2R R120, SRZ ;  /* 0x0000000000787805 */ /* 0x000fe2000001ff00 */
[----:B------:R-:W-:Y:S01]  /*7d10*/  CS2R R122, SRZ ;  /* 0x00000000007a7805 */ /* 0x000fe2000001ff00 */
[----:B------:R1:W-:Y:S01]  /*7d20*/  STL [R1], R0 ;  /* 0x0000000001007387 */ /* 0x0003e20000100800 */
[----:B------:R-:W-:Y:S01]  /*7d30*/  CS2R R72, SRZ ;  /* 0x0000000000487805 */ /* 0x000fe2000001ff00 */
        /* <DEDUP_REMOVED lines=23> */
[----:B------:R-:W-:Y:S05]  /*7eb0*/  BRA `(.L_x_1) ;  /* 0x00005ab000007947 */ /* 0x000fea0003800000 */
.L_x_0:
[----:B-1----:R-:W2:Y:S04]  /*7ec0*/  LDL.LU R85, [R1+0x44] ;  /* 0x0000440001557983 */ /* 0x002ea80000300800 */
[----:B------:R-:W4:Y:S04]  /*7ed0*/  LDL R84, [R1+0x84] ;  /* 0x0000840001547983 */ /* 0x000f280000100800 */
[----:B---3--:R-:W3:Y:S04]  /*7ee0*/  LDL.LU R61, [R1+0x50] ;  /* 0x00005000013d7983 */ /* 0x008ee80000300800 */
[----:B------:R-:W3:Y:S04]  /*7ef0*/  LDL.LU R60, [R1+0x4c] ;  /* 0x00004c00013c7983 */ /* 0x000ee80000300800 */
[----:B------:R-:W3:Y:S04]  /*7f00*/  LDL.LU R58, [R1+0x48] ;  /* 0x00004800013a7983 */ /* 0x000ee80000300800 */
[----:B------:R-:W3:Y:S04]  /*7f10*/  LDL R57, [R1+0x88] ;  /* 0x0000880001397983 */ /* 0x000ee80000100800 */
[----:B------:R-:W3:Y:S04]  /*7f20*/  LDL.LU R56, [R1+0x3c] ;  /* 0x00003c0001387983 */ /* 0x000ee80000300800 */
[----:B------:R-:W3:Y:S04]  /*7f30*/  LDL.LU R39, [R1+0x38] ;  /* 0x0000380001277983 */ /* 0x000ee80000300800 */
[----:B------:R-:W3:Y:S04]  /*7f40*/  LDL.LU R36, [R1+0x34] ;  /* 0x0000340001247983 */ /* 0x000ee80000300800 */
[----:B------:R-:W3:Y:S01]  /*7f50*/  LDL.LU R38, [R1+0x30] ;  /* 0x0000300001267983 */ /* 0x000ee20000300800 */
[----:B------:R-:W-:-:S03]  /*7f60*/  IMAD R30, R3, c[0x0][0x188], RZ ;  /* 0x00006200031e7a24 */ /* 0x000fc600078e02ff */
[----:B------:R-:W3:Y:S01]  /*7f70*/  LDL.LU R37, [R1+0x2c] ;  /* 0x00002c0001257983 */ /* 0x000ee20000300800 */
[----:B------:R-:W-:Y:S01]  /*7f80*/  IMAD R63, R3, c[0x0][0x188], RZ ;  /* 0x00006200033f7a24 */ /* 0x000fe200078e02ff */
[----:B------:R-:W-:Y:S01]  /*7f90*/  SHF.R.S32.HI R8, RZ, 0x1f, R30 ;  /* 0x0000001fff087819 */ /* 0x000fe2000001141e */
[----:B------:R-:W-:Y:S01]  /*7fa0*/  IMAD.MOV.U32 R62, RZ, RZ, c[0x0][0x188] ;  /* 0x00006200ff3e7624 */ /* 0x000fe200078e00ff */
[----:B------:R-:W-:Y:S01]  /*7fb0*/  SHF.R.S32.HI R45, RZ, 0x1f, R31 ;  /* 0x0000001fff2d7819 */ /* 0x000fe2000001141f */
[----:B------:R-:W-:Y:S01]  /*7fc0*/  IMAD.U32 R43, RZ, RZ, UR5 ;  /* 0x00000005ff2b7e24 */ /* 0x000fe2000f8e00ff */
[----:B------:R-:W-:Y:S01]  /*7fd0*/  SHF.L.U64.HI R32, R30, 0x2, R8 ;  /* 0x000000021e207819 */ /* 0x000fe20000010208 */
[----:B------:R-:W-:Y:S01]  /*7fe0*/  IMAD R62, R62, 0x2, R63 ;  /* 0x000000023e3e7824 */ /* 0x000fe200078e023f */
[C---:B------:R-:W-:Y:S01]  /*7ff0*/  SHF.L.U64.HI R42, R31.reuse, 0x3, R45 ;  /* 0x000000031f2a7819 */ /* 0x040fe2000001022d */
[----:B------:R-:W-:Y:S01]  /*8000*/  IMAD.SHL.U32 R46, R31, 0x8, RZ ;  /* 0x000000081f2e7824 */ /* 0x000fe200078e00ff */
[----:B------:R-:W-:Y:S01]  /*8010*/  SHF.R.S32.HI R41, RZ, 0x1f, R155 ;  /* 0x0000001fff297819 */ /* 0x000fe2000001149b */
[----:B------:R1:W-:Y:S01]  /*8020*/  STL [R1+0x58], R32 ;  /* 0x0000582001007387 */ /* 0x0003e20000100800 */
[----:B------:R-:W-:-:S02]  /*8030*/  SHF.R.S32.HI R8, RZ, 0x1f, R62 ;  /* 0x0000001fff087819 */ /* 0x000fc4000001143e */
[----:B------:R-:W-:Y:S02]  /*8040*/  SHF.R.S32.HI R47, RZ, 0x1f, R250 ;  /* 0x0000001fff2f7819 */ /* 0x000fe400000114fa */
[----:B------:R-:W-:Y:S02]  /*8050*/  SHF.L.U64.HI R34, R62, 0x2, R8 ;  /* 0x000000023e227819 */ /* 0x000fe40000010208 */
[----:B------:R-:W-:Y:S02]  /*8060*/  SHF.R.S32.HI R51, RZ, 0x1f, R246 ;  /* 0x0000001fff337819 */ /* 0x000fe400000114f6 */
[----:B------:R-:W-:Y:S01]  /*8070*/  SHF.R.S32.HI R49, RZ, 0x1f, R244 ;  /* 0x0000001fff317819 */ /* 0x000fe200000114f4 */
[----:B------:R-:W-:Y:S01]  /*8080*/  STL [R1+0x54], R34 ;  /* 0x0000542201007387 */ /* 0x000fe20000100800 */
[----:B------:R-:W-:Y:S02]  /*8090*/  SHF.R.S32.HI R128, RZ, 0x1f, R241 ;  /* 0x0000001fff807819 */ /* 0x000fe400000114f1 */
[----:B------:R-:W-:-:S02]  /*80a0*/  SHF.R.S32.HI R136, RZ, 0x1f, R239 ;  /* 0x0000001fff887819 */ /* 0x000fc400000114ef */
[----:B------:R-:W-:Y:S02]  /*80b0*/  SHF.R.S32.HI R140, RZ, 0x1f, R237 ;  /* 0x0000001fff8c7819 */ /* 0x000fe400000114ed */
[----:B------:R-:W-:Y:S02]  /*80c0*/  SHF.R.S32.HI R144, RZ, 0x1f, R235 ;  /* 0x0000001fff907819 */ /* 0x000fe400000114eb */
[----:B------:R-:W-:Y:S02]  /*80d0*/  SHF.R.S32.HI R148, RZ, 0x1f, R233 ;  /* 0x0000001fff947819 */ /* 0x000fe400000114e9 */
[----:B------:R-:W-:Y:S02]  /*80e0*/  LEA.HI R41, R41, R155, RZ, 0x6 ;  /* 0x0000009b29297211 */ /* 0x000fe400078f30ff */
[----:B--2---:R-:W-:-:S04]  /*80f0*/  SHF.R.S32.HI R44, RZ, 0x1f, R85 ;  /* 0x0000001fff2c7819 */ /* 0x004fc80000011455 */
[----:B------:R-:W-:Y:S02]  /*8100*/  SHF.L.U64.HI R44, R85, 0x2, R44 ;  /* 0x00000002552c7819 */ /* 0x000fe4000001022c */
[----:B----4-:R-:W-:Y:S02]  /*8110*/  LEA R43, P0, R43, R84, 0x3 ;  /* 0x000000542b2b7211 */ /* 0x010fe400078018ff */
[----:B---3--:R-:W-:Y:S02]  /*8120*/  SHF.R.S32.HI R30, RZ, 0x1f, R61 ;  /* 0x0000001fff1e7819 */ /* 0x008fe4000001143d */
[----:B-1----:R-:W-:Y:S02]  /*8130*/  SHF.R.S32.HI R32, RZ, 0x1f, R60 ;  /* 0x0000001fff207819 */ /* 0x002fe4000001143c */
[----:B------:R-:W-:Y:S02]  /*8140*/  SHF.L.U64.HI R8, R61, 0x2, R30 ;  /* 0x000000023d087819 */ /* 0x000fe4000001021e */
[----:B------:R-:W-:-:S02]  /*8150*/  SHF.R.S32.HI R33, RZ, 0x1f, R58 ;  /* 0x0000001fff217819 */ /* 0x000fc4000001143a */
[----:B------:R-:W-:Y:S01]  /*8160*/  SHF.L.U64.HI R30, R60, 0x2, R32 ;  /* 0x000000023c1e7819 */ /* 0x000fe20000010220 */
[----:B------:R1:W-:Y:S01]  /*8170*/  STL [R1+0x50], R8 ;  /* 0x0000500801007387 */ /* 0x0003e20000100800 */
[----:B------:R-:W-:-:S03]  /*8180*/  SHF.L.U64.HI R32, R58, 0x2, R33 ;  /* 0x000000023a207819 */ /* 0x000fc60000010221 */
[----:B------:R2:W-:Y:S04]  /*8190*/  STL [R1+0x4c], R30 ;  /* 0x00004c1e01007387 */ /* 0x0005e80000100800 */
[----:B------:R3:W-:Y:S01]  /*81a0*/  STL [R1+0x48], R32 ;  /* 0x0000482001007387 */ /* 0x0007e20000100800 */
[----:B-1----:R-:W-:Y:S02]  /*81b0*/  SHF.R.S32.HI R8, RZ, 0x1f, R57 ;  /* 0x0000001fff087819 */ /* 0x002fe40000011439 */
[----:B------:R-:W-:Y:S02]  /*81c0*/  SHF.R.S32.HI R33, RZ, 0x1f, R36 ;  /* 0x0000001fff217819 */ /* 0x000fe40000011424 */
[----:B--2---:R-:W-:Y:S02]  /*81d0*/  SHF.R.S32.HI R30, RZ, 0x1f, R56 ;  /* 0x0000001fff1e7819 */ /* 0x004fe40000011438 */
[----:B------:R-:W-:-:S02]  /*81e0*/  SHF.L.U64.HI R35, R57, 0x2, R8 ;  /* 0x0000000239237819 */ /* 0x000fc40000010208 */
[----:B---3--:R-:W-:Y:S02]  /*81f0*/  SHF.R.S32.HI R32, RZ, 0x1f, R39 ;  /* 0x0000001fff207819 */ /* 0x008fe40000011427 */
[----:B------:R-:W-:Y:S01]  /*8200*/  SHF.L.U64.HI R34, R56, 0x2, R30 ;  /* 0x0000000238227819 */ /* 0x000fe2000001021e */
[----:B------:R-:W-:Y:S01]  /*8210*/  STL [R1+0x44], R35 ;  /* 0x0000442301007387 */ /* 0x000fe20000100800 */
[----:B------:R-:W-:Y:S02]  /*8220*/  SHF.L.U64.HI R8, R39, 0x2, R32 ;  /* 0x0000000227087819 */ /* 0x000fe40000010220 */
[----:B------:R-:W-:Y:S01]  /*8230*/  SHF.L.U64.HI R30, R36, 0x2, R33 ;  /* 0x00000002241e7819 */ /* 0x000fe20000010221 */
[----:B------:R-:W-:Y:S01]  /*8240*/  STL [R1+0x40], R34 ;  /* 0x0000402201007387 */ /* 0x000fe20000100800 */
[----:B------:R-:W-:Y:S01]  /*8250*/  SHF.R.S32.HI R32, RZ, 0x1f, R245 ;  /* 0x0000001fff207819 */ /* 0x000fe200000114f5 */
[----:B------:R-:W-:Y:S02]  /*8260*/  IMAD R36, R154, c[0x0][0x18c], RZ ;  /* 0x000063009a247a24 */ /* 0x000fe400078e02ff */
[----:B------:R1:W-:Y:S03]  /*8270*/  STL [R1+0x3c], R8 ;  /* 0x00003c0801007387 */ /* 0x0003e60000100800 */
[----:B------:R-:W-:Y:S01]  /*8280*/  SHF.R.S32.HI R33, RZ, 0x1f, R36 ;  /* 0x0000001fff217819 */ /* 0x000fe20000011424 */
[----:B------:R2:W-:Y:S01]  /*8290*/  STL [R1+0x38], R30 ;  /* 0x0000381e01007387 */ /* 0x0005e20000100800 */
[----:B-1----:R-:W-:-:S02]  /*82a0*/  SHF.R.S32.HI R8, RZ, 0x1f, R38 ;  /* 0x0000001fff087819 */ /* 0x002fc40000011426 */
[----:B--2---:R-:W-:Y:S02]  /*82b0*/  SHF.R.S32.HI R30, RZ, 0x1f, R37 ;  /* 0x0000001fff1e7819 */ /* 0x004fe40000011425 */
[----:B------:R-:W-:Y:S02]  /*82c0*/  SHF.L.U64.HI R8, R38, 0x2, R8 ;  /* 0x0000000226087819 */ /* 0x000fe40000010208 */
[----:B------:R-:W-:Y:S02]  /*82d0*/  SHF.L.U64.HI R34, R37, 0x2, R30 ;  /* 0x0000000225227819 */ /* 0x000fe4000001021e */
[----:B------:R-:W-:Y:S01]  /*82e0*/  SHF.L.U64.HI R30, R245, 0x2, R32 ;  /* 0x00000002f51e7819 */ /* 0x000fe20000010220 */
[----:B------:R1:W-:Y:S01]  /*82f0*/  STL [R1+0x34], R8 ;  /* 0x0000340801007387 */ /* 0x0003e20000100800 */
[----:B------:R-:W-:Y:S02]  /*8300*/  LOP3.LUT R245, R59, 0x3, RZ, 0xc0, !PT ;  /* 0x000000033bf57812 */ /* 0x000fe400078ec0ff */
[----:B------:R-:W-:Y:S01]  /*8310*/  SHF.R.S32.HI R32, RZ, 0x1f, R251 ;  /* 0x0000001fff207819 */ /* 0x000fe200000114fb */
[----:B------:R-:W-:Y:S01]  /*8320*/  STL [R1+0x30], R34 ;  /* 0x0000302201007387 */ /* 0x000fe20000100800 */
[----:B------:R-:W-:-:S03]  /*8330*/  LEA R38, P1, R252, R46, 0x2 ;  /* 0x0000002efc267211 */ /* 0x000fc600078210ff */
[----:B------:R2:W-:Y:S01]  /*8340*/  STL [R1+0x2c], R30 ;  /* 0x00002c1e01007387 */ /* 0x0005e20000100800 */
[----:B-1----:R-:W-:-:S03]  /*8350*/  SHF.L.U64.HI R8, R36, 0x2, R33 ;  /* 0x0000000224087819 */ /* 0x002fc60000010221 */
[----:B------:R-:W3:Y:S01]  /*8360*/  LDL.LU R87, [R1] ;  /* 0x0000000001577983 */ /* 0x000ee20000300800 */
[----:B------:R-:W-:Y:S02]  /*8370*/  SHF.R.S32.HI R33, RZ, 0x1f, R252 ;  /* 0x0000001fff217819 */ /* 0x000fe400000114fc */
[----:B------:R-:W-:Y:S01]  /*8380*/  LEA R36, P2, R251, R46, 0x2 ;  /* 0x0000002efb247211 */ /* 0x000fe200078410ff */
[----:B------:R-:W4:Y:S01]  /*8390*/  LDL R85, [R1+0x8] ;  /* 0x0000080001557983 */ /* 0x000f220000100800 */
[----:B--2---:R-:W-:-:S03]  /*83a0*/  LOP3.LUT R30, R59, 0x1c, RZ, 0xc0, !PT ;  /* 0x0000001c3b1e7812 */ /* 0x004fc600078ec0ff */
[----:B------:R-:W2:Y:S04]  /*83b0*/  LDL R86, [R1+0x4] ;  /* 0x0000040001567983 */ /* 0x000ea80000100800 */
[----:B------:R-:W2:Y:S04]  /*83c0*/  LDL R61, [R1+0x18] ;  /* 0x00001800013d7983 */ /* 0x000ea80000100800 */
[----:B------:R-:W2:Y:S04]  /*83d0*/  LDL R84, [R1+0xc] ;  /* 0x00000c0001547983 */ /* 0x000ea80000100800 */
[----:B------:R-:W2:Y:S04]  /*83e0*/  LDL R63, [R1+0x10] ;  /* 0x00001000013f7983 */ /* 0x000ea80000100800 */
[----:B------:R-:W2:Y:S04]  /*83f0*/  LDL R62, [R1+0x14] ;  /* 0x00001400013e7983 */ /* 0x000ea80000100800 */
[----:B------:R-:W2:Y:S04]  /*8400*/  LDL R56, [R1+0x28] ;  /* 0x0000280001387983 */ /* 0x000ea80000100800 */
[----:B------:R-:W2:Y:S04]  /*8410*/  LDL R60, [R1+0x1c] ;  /* 0x00001c00013c7983 */ /* 0x000ea80000100800 */
[----:B------:R-:W2:Y:S04]  /*8420*/  LDL R58, [R1+0x20] ;  /* 0x00002000013a7983 */ /* 0x000ea80000100800 */
[----:B------:R-:W2:Y:S01]  /*8430*/  LDL R57, [R1+0x24] ;  /* 0x0000240001397983 */ /* 0x000ea20000100800 */
[----:B------:R-:W-:Y:S01]  /*8440*/  IMAD R245, R245, 0x120, R30 ;  /* 0x00000120f5f57824 */ /* 0x000fe200078e021e */
[----:B------:R-:W-:-:S02]  /*8450*/  LEA.HI.X R252, R252, R42, R33, 0x2, P1 ;  /* 0x0000002afcfc7211 */ /* 0x000fc400008f1421 */
[----:B------:R-:W-:Y:S02]  /*8460*/  LEA.HI.X R251, R251, R42, R32, 0x2, P2 ;  /* 0x0000002afbfb7211 */ /* 0x000fe400010f1420 */
[----:B------:R-:W-:Y:S02]  /*8470*/  SHF.R.S32.HI R32, RZ, 0x1f, R249 ;  /* 0x0000001fff207819 */ /* 0x000fe400000114f9 */
[----:B------:R-:W-:Y:S02]  /*8480*/  SHF.R.S32.HI R35, RZ, 0x1f, R248 ;  /* 0x0000001fff237819 */ /* 0x000fe400000114f8 */
[----:B------:R-:W-:Y:S02]  /*8490*/  SHF.R.S32.HI R30, RZ, 0x1f, R247 ;  /* 0x0000001fff1e7819 */ /* 0x000fe400000114f7 */
[-C--:B------:R-:W-:Y:S02]  /*84a0*/  LEA R39, P1, R250, R46.reuse, 0x2 ;  /* 0x0000002efa277211 */ /* 0x080fe400078210ff */
[----:B------:R-:W-:-:S02]  /*84b0*/  LEA R37, P2, R249, R46, 0x2 ;  /* 0x0000002ef9257211 */ /* 0x000fc400078410ff */
[-C--:B------:R-:W-:Y:S02]  /*84c0*/  LEA R34, P3, R248, R46.reuse, 0x2 ;  /* 0x0000002ef8227211 */ /* 0x080fe400078610ff */
[----:B------:R-:W-:Y:S02]  /*84d0*/  LEA R33, P4, R247, R46, 0x2 ;  /* 0x0000002ef7217211 */ /* 0x000fe400078810ff */
[-C--:B------:R-:W-:Y:S02]  /*84e0*/  LEA.HI.X R250, R250, R42.reuse, R47, 0x2, P1 ;  /* 0x0000002afafa7211 */ /* 0x080fe400008f142f */
[-C--:B------:R-:W-:Y:S02]  /*84f0*/  LEA.HI.X R249, R249, R42.reuse, R32, 0x2, P2 ;  /* 0x0000002af9f97211 */ /* 0x080fe400010f1420 */
[-C--:B------:R-:W-:Y:S02]  /*8500*/  LEA.HI.X R248, R248, R42.reuse, R35, 0x2, P3 ;  /* 0x0000002af8f87211 */ /* 0x080fe400018f1423 */
[----:B------:R-:W-:-:S02]  /*8510*/  LEA.HI.X R247, R247, R42, R30, 0x2, P4 ;  /* 0x0000002af7f77211 */ /* 0x000fc400020f141e */
[----:B------:R-:W-:Y:S02]  /*8520*/  SHF.R.S32.HI R47, RZ, 0x1f, R243 ;  /* 0x0000001fff2f7819 */ /* 0x000fe400000114f3 */
[-C--:B------:R-:W-:Y:S02]  /*8530*/  LEA R40, P1, R246, R46.reuse, 0x2 ;  /* 0x0000002ef6287211 */ /* 0x080fe400078210ff */
[-C--:B------:R-:W-:Y:S02]  /*8540*/  LEA R35, P2, R244, R46.reuse, 0x2 ;  /* 0x0000002ef4237211 */ /* 0x080fe400078410ff */
[-C--:B------:R-:W-:Y:S02]  /*8550*/  LEA R32, P3, R243, R46.reuse, 0x2 ;  /* 0x0000002ef3207211 */ /* 0x080fe400078610ff */
[----:B------:R-:W-:Y:S02]  /*8560*/  LEA R129, P4, R241, R46, 0x2 ;  /* 0x0000002ef1817211 */ /* 0x000fe400078810ff */
[----:B------:R-:W-:-:S02]  /*8570*/  LEA.HI.X R30, R246, R42, R51, 0x2, P1 ;  /* 0x0000002af61e7211 */ /* 0x000fc400008f1433 */
[-C--:B------:R-:W-:Y:S02]  /*8580*/  LEA.HI.X R244, R244, R42.reuse, R49, 0x2, P2 ;  /* 0x0000002af4f47211 */ /* 0x080fe400010f1431 */
[-C--:B------:R-:W-:Y:S02]  /*8590*/  LEA.HI.X R243, R243, R42.reuse, R47, 0x2, P3 ;  /* 0x0000002af3f37211 */ /* 0x080fe400018f142f */
[----:B------:R-:W-:Y:S02]  /*85a0*/  LEA.HI.X R128, R241, R42, R128, 0x2, P4 ;  /* 0x0000002af1807211 */ /* 0x000fe400020f1480 */
[----:B------:R-:W-:Y:S02]  /*85b0*/  SHF.R.S32.HI R49, RZ, 0x1f, R240 ;  /* 0x0000001fff317819 */ /* 0x000fe400000114f0 */
[----:B------:R-:W-:Y:S02]  /*85c0*/  SHF.R.S32.HI R47, RZ, 0x1f, R238 ;  /* 0x0000001fff2f7819 */ /* 0x000fe400000114ee */
[----:B------:R-:W-:-:S02]  /*85d0*/  LEA R131, P1, R240, R46, 0x2 ;  /* 0x0000002ef0837211 */ /* 0x000fc400078210ff */
[-C--:B------:R-:W-:Y:S02]  /*85e0*/  LEA R137, P2, R239, R46.reuse, 0x2 ;  /* 0x0000002eef897211 */ /* 0x080fe400078410ff */
[-C--:B------:R-:W-:Y:S02]  /*85f0*/  LEA R139, P3, R238, R46.reuse, 0x2 ;  /* 0x0000002eee8b7211 */ /* 0x080fe400078610ff */
[----:B------:R-:W-:Y:S02]  /*8600*/  LEA R141, P4, R237, R46, 0x2 ;  /* 0x0000002eed8d7211 */ /* 0x000fe400078810ff */
[-C--:B------:R-:W-:Y:S02]  /*8610*/  LEA.HI.X R130, R240, R42.reuse, R49, 0x2, P1 ;  /* 0x0000002af0827211 */ /* 0x080fe400008f1431 */
[-C--:B------:R-:W-:Y:S02]  /*8620*/  LEA.HI.X R136, R239, R42.reuse, R136, 0x2, P2 ;  /* 0x0000002aef887211 */ /* 0x080fe400010f1488 */
[----:B------:R-:W-:-:S02]  /*8630*/  LEA.HI.X R138, R238, R42, R47, 0x2, P3 ;  /* 0x0000002aee8a7211 */ /* 0x000fc400018f142f */
[----:B------:R-:W-:Y:S02]  /*8640*/  LEA.HI.X R140, R237, R42, R140, 0x2, P4 ;  /* 0x0000002aed8c7211 */ /* 0x000fe400020f148c */
[----:B------:R-:W-:Y:S02]  /*8650*/  SHF.R.S32.HI R49, RZ, 0x1f, R236 ;  /* 0x0000001fff317819 */ /* 0x000fe400000114ec */
[----:B------:R-:W-:Y:S02]  /*8660*/  SHF.R.S32.HI R47, RZ, 0x1f, R234 ;  /* 0x0000001fff2f7819 */ /* 0x000fe400000114ea */
[-C--:B------:R-:W-:Y:S02]  /*8670*/  LEA R143, P1, R236, R46.reuse, 0x2 ;  /* 0x0000002eec8f7211 */ /* 0x080fe400078210ff */
[-C--:B------:R-:W-:Y:S02]  /*8680*/  LEA R145, P2, R235, R46.reuse, 0x2 ;  /* 0x0000002eeb917211 */ /* 0x080fe400078410ff */
[----:B------:R-:W-:-:S02]  /*8690*/  LEA R147, P3, R234, R46, 0x2 ;  /* 0x0000002eea937211 */ /* 0x000fc400078610ff */
[----:B------:R-:W-:Y:S02]  /*86a0*/  LEA R149, P4, R233, R46, 0x2 ;  /* 0x0000002ee9957211 */ /* 0x000fe400078810ff */
[-C--:B------:R-:W-:Y:S02]  /*86b0*/  LEA.HI.X R142, R236, R42.reuse, R49, 0x2, P1 ;  /* 0x0000002aec8e7211 */ /* 0x080fe400008f1431 */
[-C--:B------:R-:W-:Y:S02]  /*86c0*/  LEA.HI.X R144, R235, R42.reuse, R144, 0x2, P2 ;  /* 0x0000002aeb907211 */ /* 0x080fe400010f1490 */
[-C--:B------:R-:W-:Y:S02]  /*86d0*/  LEA.HI.X R146, R234, R42.reuse, R47, 0x2, P3 ;  /* 0x0000002aea927211 */ /* 0x080fe400018f142f */
[----:B------:R-:W-:Y:S02]  /*86e0*/  LEA.HI.X R148, R233, R42, R148, 0x2, P4 ;  /* 0x0000002ae9947211 */ /* 0x000fe400020f1494 */
[----:B------:R-:W-:-:S02]  /*86f0*/  SHF.R.S32.HI R49, RZ, 0x1f, R232 ;  /* 0x0000001fff317819 */ /* 0x000fc400000114e8 */
[----:B------:R-:W-:Y:S02]  /*8700*/  SHF.R.S32.HI R152, RZ, 0x1f, R231 ;  /* 0x0000001fff987819 */ /* 0x000fe400000114e7 */
        /* <DEDUP_REMOVED lines=25> */
[-C--:B------:R-:W-:Y:S02]  /*88a0*/  LEA R169, P2, R223, R46.reuse, 0x2 ;  /* 0x0000002edfa97211 */ /* 0x080fe400078410ff */
[-C--:B------:R-:W-:Y:S02]  /*88b0*/  LEA R171, P3, R222, R46.reuse, 0x2 ;  /* 0x0000002edeab7211 */ /* 0x080fe400078610ff */
[----:B------:R-:W-:Y:S02]  /*88c0*/  LEA R173, P4, R29, R46, 0x2 ;  /* 0x0000002e1dad7211 */ /* 0x000fe400078810ff */
[----:B------:R-:W-:-:S02]  /*88d0*/  SHF.R.S32.HI R51, RZ, 0x1f, R224 ;  /* 0x0000001fff337819 */ /* 0x000fc400000114e0 */
[----:B------:R-:W-:Y:S02]  /*88e0*/  LEA R167, P1, R224, R46, 0x2 ;  /* 0x0000002ee0a77211 */ /* 0x000fe400078210ff */
[-C--:B------:R-:W-:Y:S02]  /*88f0*/  LEA.HI.X R168, R223, R42.reuse, R168, 0x2, P2 ;  /* 0x0000002adfa87211 */ /* 0x080fe400010f14a8 */
[-C--:B------:R-:W-:Y:S02]  /*8900*/  LEA.HI.X R170, R222, R42.reuse, R49, 0x2, P3 ;  /* 0x0000002adeaa7211 */ /* 0x080fe400018f1431 */
[----:B------:R-:W-:Y:S02]  /*8910*/  LEA.HI.X R29, R29, R42, R47, 0x2, P4 ;  /* 0x0000002a1d1d7211 */ /* 0x000fe400020f142f */
[----:B------:R-:W-:Y:S02]  /*8920*/  SHF.R.S32.HI R176, RZ, 0x1f, R27 ;  /* 0x0000001fffb07819 */ /* 0x000fe4000001141b */
[----:B------:R-:W-:-:S02]  /*8930*/  SHF.R.S32.HI R47, RZ, 0x1f, R26 ;  /* 0x0000001fff2f7819 */ /* 0x000fc4000001141a */
[----:B------:R-:W-:Y:S02]  /*8940*/  SHF.R.S32.HI R180, RZ, 0x1f, R25 ;  /* 0x0000001fffb47819 */ /* 0x000fe40000011419 */
[-C--:B------:R-:W-:Y:S02]  /*8950*/  LEA R177, P2, R27, R46.reuse, 0x2 ;  /* 0x0000002e1bb17211 */ /* 0x080fe400078410ff */
[-C--:B------:R-:W-:Y:S02]  /*8960*/  LEA R179, P3, R26, R46.reuse, 0x2 ;  /* 0x0000002e1ab37211 */ /* 0x080fe400078610ff */
[----:B------:R-:W-:Y:S02]  /*8970*/  LEA R181, P4, R25, R46, 0x2 ;  /* 0x0000002e19b57211 */ /* 0x000fe400078810ff */
[----:B------:R-:W-:Y:S02]  /*8980*/  LEA.HI.X R166, R224, R42, R51, 0x2, P1 ;  /* 0x0000002ae0a67211 */ /* 0x000fe400008f1433 */
        /* <DEDUP_REMOVED lines=19> */
[CC--:B------:R-:W-:Y:S02]  /*8ac0*/  LEA R193, P2, R19.reuse, R46.reuse, 0x2 ;  /* 0x0000002e13c17211 */ /* 0x0c0fe400078410ff */
[----:B------:R-:W-:Y:S02]  /*8ad0*/  LEA R195, P3, R18, R46, 0x2 ;  /* 0x0000002e12c37211 */ /* 0x000fe400078610ff */
[----:B------:R-:W-:Y:S02]  /*8ae0*/  LEA.HI.X R182, R24, R42, R27, 0x2, P1 ;  /* 0x0000002a18b67211 */ /* 0x000fe400008f141b */
[----:B------:R-:W-:Y:S02]  /*8af0*/  SHF.R.S32.HI R23, RZ, 0x1f, R20 ;  /* 0x0000001fff177819 */ /* 0x000fe40000011414 */
[----:B------:R-:W-:Y:S02]  /*8b00*/  LEA R191, P1, R20, R46, 0x2 ;  /* 0x0000002e14bf7211 */ /* 0x000fe400078210ff */
[----:B------:R-:W-:-:S02]  /*8b10*/  LEA.HI.X R192, R19, R42, R192, 0x2, P2 ;  /* 0x0000002a13c07211 */ /* 0x000fc400010f14c0 */
[----:B------:R-:W-:Y:S02]  /*8b20*/  LEA.HI.X R194, R18, R42, R21, 0x2, P3 ;  /* 0x0000002a12c27211 */ /* 0x000fe400018f1415 */
[----:B------:R-:W-:Y:S02]  /*8b30*/  SHF.R.S32.HI R200, RZ, 0x1f, R15 ;  /* 0x0000001fffc87819 */ /* 0x000fe4000001140f */
[----:B------:R-:W-:Y:S02]  /*8b40*/  SHF.R.S32.HI R202, RZ, 0x1f, R14 ;  /* 0x0000001fffca7819 */ /* 0x000fe4000001140e */
[-C--:B------:R-:W-:Y:S02]  /*8b50*/  LEA R201, P2, R15, R46.reuse, 0x2 ;  /* 0x0000002e0fc97211 */ /* 0x080fe400078410ff */
[----:B------:R-:W-:Y:S02]  /*8b60*/  LEA R203, P3, R14, R46, 0x2 ;  /* 0x0000002e0ecb7211 */ /* 0x000fe400078610ff */
[----:B------:R-:W-:-:S02]  /*8b70*/  SHF.R.S32.HI R196, RZ, 0x1f, R17 ;  /* 0x0000001fffc47819 */ /* 0x000fc40000011411 */
[----:B------:R-:W-:Y:S02]  /*8b80*/  LEA R197, P4, R17, R46, 0x2 ;  /* 0x0000002e11c57211 */ /* 0x000fe400078810ff */
[----:B------:R-:W-:Y:S02]  /*8b90*/  LEA.HI.X R190, R20, R42, R23, 0x2, P1 ;  /* 0x0000002a14be7211 */ /* 0x000fe400008f1417 */
[----:B------:R-:W-:Y:S02]  /*8ba0*/  SHF.R.S32.HI R198, RZ, 0x1f, R16 ;  /* 0x0000001fffc67819 */ /* 0x000fe40000011410 */
[----:B------:R-:W-:Y:S02]  /*8bb0*/  LEA R199, P1, R16, R46, 0x2 ;  /* 0x0000002e10c77211 */ /* 0x000fe400078210ff */
[-C--:B------:R-:W-:Y:S02]  /*8bc0*/  LEA.HI.X R200, R15, R42.reuse, R200, 0x2, P2 ;  /* 0x0000002a0fc87211 */ /* 0x080fe400010f14c8 */
[----:B------:R-:W-:-:S02]  /*8bd0*/  LEA.HI.X R202, R14, R42, R202, 0x2, P3 ;  /* 0x0000002a0eca7211 */ /* 0x000fc400018f14ca */
[----:B------:R-:W-:Y:S02]  /*8be0*/  SHF.R.S32.HI R208, RZ, 0x1f, R11 ;  /* 0x0000001fffd07819 */ /* 0x000fe4000001140b */
[----:B------:R-:W-:Y:S02]  /*8bf0*/  SHF.R.S32.HI R210, RZ, 0x1f, R10 ;  /* 0x0000001fffd27819 */ /* 0x000fe4000001140a */
[-C--:B------:R-:W-:Y:S02]  /*8c00*/  LEA R209, P2, R11, R46.reuse, 0x2 ;  /* 0x0000002e0bd17211 */ /* 0x080fe400078410ff */
[----:B------:R-:W-:Y:S02]  /*8c10*/  LEA R211, P3, R10, R46, 0x2 ;  /* 0x0000002e0ad37211 */ /* 0x000fe400078610ff */
[----:B------:R-:W-:Y:S02]  /*8c20*/  LEA.HI.X R196, R17, R42, R196, 0x2, P4 ;  /* 0x0000002a11c47211 */ /* 0x000fe400020f14c4 */
[----:B------:R-:W-:-:S02]  /*8c30*/  SHF.R.S32.HI R204, RZ, 0x1f, R13 ;  /* 0x0000001fffcc7819 */ /* 0x000fc4000001140d */
[----:B------:R-:W-:Y:S02]  /*8c40*/  LEA R205, P4, R13, R46, 0x2 ;  /* 0x0000002e0dcd7211 */ /* 0x000fe400078810ff */
[----:B------:R-:W-:Y:S02]  /*8c50*/  LEA.HI.X R198, R16, R42, R198, 0x2, P1 ;  /* 0x0000002a10c67211 */ /* 0x000fe400008f14c6 */
[----:B------:R-:W-:Y:S02]  /*8c60*/  SHF.R.S32.HI R206, RZ, 0x1f, R12 ;  /* 0x0000001fffce7819 */ /* 0x000fe4000001140c */
[----:B------:R-:W-:Y:S02]  /*8c70*/  LEA R207, P1, R12, R46, 0x2 ;  /* 0x0000002e0ccf7211 */ /* 0x000fe400078210ff */
[-C--:B------:R-:W-:Y:S02]  /*8c80*/  LEA.HI.X R208, R11, R42.reuse, R208, 0x2, P2 ;  /* 0x0000002a0bd07211 */ /* 0x080fe400010f14d0 */
[----:B------:R-:W-:-:S02]  /*8c90*/  LEA.HI.X R210, R10, R42, R210, 0x2, P3 ;  /* 0x0000002a0ad27211 */ /* 0x000fc400018f14d2 */
[----:B-----5:R-:W-:Y:S02]  /*8ca0*/  SHF.R.S32.HI R10, RZ, 0x1f, R6 ;  /* 0x0000001fff0a7819 */ /* 0x020fe40000011406 */
[----:B------:R-:W-:Y:S02]  /*8cb0*/  LEA R217, P2, R6, R46, 0x2 ;  /* 0x0000002e06d97211 */ /* 0x000fe400078410ff */
[----:B------:R-:W-:Y:S02]  /*8cc0*/  LEA.HI.X R204, R13, R42, R204, 0x2, P4 ;  /* 0x0000002a0dcc7211 */ /* 0x000fe400020f14cc */
[----:B------:R-:W-:Y:S02]  /*8cd0*/  SHF.R.S32.HI R212, RZ, 0x1f, R9 ;  /* 0x0000001fffd47819 */ /* 0x000fe40000011409 */
[----:B------:R-:W-:Y:S02]  /*8ce0*/  LEA R213, P4, R9, R46, 0x2 ;  /* 0x0000002e09d57211 */ /* 0x000fe400078810ff */
[----:B------:R-:W-:-:S02]  /*8cf0*/  LEA.HI.X R206, R12, R42, R206, 0x2, P1 ;  /* 0x0000002a0cce7211 */ /* 0x000fc400008f14ce */
[----:B------:R-:W-:Y:S02]  /*8d00*/  SHF.R.S32.HI R214, RZ, 0x1f, R7 ;  /* 0x0000001fffd67819 */ /* 0x000fe40000011407 */
[----:B------:R-:W-:Y:S02]  /*8d10*/  LEA R215, P1, R7, R46, 0x2 ;  /* 0x0000002e07d77211 */ /* 0x000fe400078210ff */
[----:B------:R-:W-:Y:S01]  /*8d20*/  LEA.HI.X R6, R6, R42, R10, 0x2, P2 ;  /* 0x0000002a06067211 */ /* 0x000fe200010f140a */
[----:B------:R-:W-:Y:S01]  /*8d30*/  USHF.R.S32.HI UR8, URZ, 0x1f, UR5 ;  /* 0x0000001f3f087899 */ /* 0x000fe20008011405 */
[----:B----4-:R-:W-:Y:S02]  /*8d40*/  SHF.R.S32.HI R224, RZ, 0x1f, R85 ;  /* 0x0000001fffe07819 */ /* 0x010fe40000011455 */
[----:B------:R-:W-:Y:S02]  /*8d50*/  LEA R225, P2, R85, R46, 0x2 ;  /* 0x0000002e55e17211 */ /* 0x000fe400078410ff */
[----:B------:R-:W-:-:S02]  /*8d60*/  LEA.HI.X R212, R9, R42, R212, 0x2, P4 ;  /* 0x0000002a09d47211 */ /* 0x000fc400020f14d4 */
[----:B------:R-:W-:Y:S02]  /*8d70*/  SHF.R.S32.HI R9, RZ, 0x1f, R5 ;  /* 0x0000001fff097819 */ /* 0x000fe40000011405 */
[----:B------:R-:W-:Y:S02]  /*8d80*/  LEA R219, P3, R5, R46, 0x2 ;  /* 0x0000002e05db7211 */ /* 0x000fe400078610ff */
[----:B------:R-:W-:Y:S02]  /*8d90*/  LEA.HI.X R214, R7, R42, R214, 0x2, P1 ;  /* 0x0000002a07d67211 */ /* 0x000fe400008f14d6 */
[----:B---3--:R-:W-:Y:S02]  /*8da0*/  SHF.R.S32.HI R220, RZ, 0x1f, R87 ;  /* 0x0000001fffdc7819 */ /* 0x008fe40000011457 */
[----:B------:R-:W-:Y:S02]  /*8db0*/  LEA R221, P4, R87, R46, 0x2 ;  /* 0x0000002e57dd7211 */ /* 0x000fe400078810ff */
[----:B--2---:R-:W-:-:S02]  /*8dc0*/  SHF.R.S32.HI R222, RZ, 0x1f, R86 ;  /* 0x0000001fffde7819 */ /* 0x004fc40000011456 */
[C---:B------:R-:W-:Y:S02]  /*8dd0*/  LEA R223, P1, R86.reuse, R46, 0x2 ;  /* 0x0000002e56df7211 */ /* 0x040fe400078210ff */
[----:B------:R-:W-:Y:S02]  /*8de0*/  LOP3.LUT R11, R59, 0x7, RZ, 0xc0, !PT ;  /* 0x000000073b0b7812 */ /* 0x000fe400078ec0ff */
[----:B------:R-:W-:Y:S02]  /*8df0*/  LEA.HI.X R224, R85, R42, R224, 0x2, P2 ;  /* 0x0000002a55e07211 */ /* 0x000fe400010f14e0 */
[----:B------:R-:W-:Y:S02]  /*8e00*/  SHF.R.S32.HI R232, RZ, 0x1f, R61 ;  /* 0x0000001fffe87819 */ /* 0x000fe4000001143d */
[----:B------:R-:W-:Y:S01]  /*8e10*/  LEA R233, P2, R61, R46, 0x2 ;  /* 0x0000002e3de97211 */ /* 0x000fe200078410ff */
[----:B------:R-:W-:Y:S01]  /*8e20*/  IMAD.U32 R7, RZ, RZ, UR5 ;  /* 0x00000005ff077e24 */ /* 0x000fe2000f8e00ff */
[-C--:B------:R-:W-:Y:S01]  /*8e30*/  LEA.HI.X R5, R5, R42.reuse, R9, 0x2, P3 ;  /* 0x0000002a05057211 */ /* 0x080fe200018f1409 */
[----:B------:R-:W-:Y:S01]  /*8e40*/  IMAD.U32 R9, RZ, RZ, UR8 ;  /* 0x00000008ff097e24 */ /* 0x000fe2000f8e00ff */
[-C--:B------:R-:W-:Y:S01]  /*8e50*/  LEA.HI.X R220, R87, R42.reuse, R220, 0x2, P4 ;  /* 0x0000002a57dc7211 */ /* 0x080fe200020f14dc */
[----:B------:R-:W-:Y:S01]  /*8e60*/  IMAD.SHL.U32 R12, R59, 0x2, RZ ;  /* 0x000000023b0c7824 */ /* 0x000fe200078e00ff */
[----:B------:R-:W-:Y:S01]  /*8e70*/  LEA.HI.X R222, R86, R42, R222, 0x2, P1 ;  /* 0x0000002a56de7211 */ /* 0x000fe200008f14de */
[----:B------:R-:W-:Y:S01]  /*8e80*/  IMAD.SHL.U32 R10, R11, 0x10, RZ ;  /* 0x000000100b0a7824 */ /* 0x000fe200078e00ff */
[----:B------:R-:W-:-:S02]  /*8e90*/  SHF.R.S32.HI R226, RZ, 0x1f, R84 ;  /* 0x0000001fffe27819 */ /* 0x000fc40000011454 */
[----:B------:R-:W-:Y:S02]  /*8ea0*/  SHF.R.S32.HI R228, RZ, 0x1f, R63 ;  /* 0x0000001fffe47819 */ /* 0x000fe4000001143f */
[-C--:B------:R-:W-:Y:S02]  /*8eb0*/  LEA R227, P3, R84, R46.reuse, 0x2 ;  /* 0x0000002e54e37211 */ /* 0x080fe400078610ff */
[-C--:B------:R-:W-:Y:S02]  /*8ec0*/  LEA R229, P4, R63, R46.reuse, 0x2 ;  /* 0x0000002e3fe57211 */ /* 0x080fe400078810ff */
[----:B------:R-:W-:Y:S02]  /*8ed0*/  SHF.R.S32.HI R230, RZ, 0x1f, R62 ;  /* 0x0000001fffe67819 */ /* 0x000fe4000001143e */
[----:B------:R-:W-:Y:S02]  /*8ee0*/  LEA R231, P1, R62, R46, 0x2 ;  /* 0x0000002e3ee77211 */ /* 0x000fe400078210ff */
[----:B------:R-:W-:-:S02]  /*8ef0*/  LEA.HI.X R232, R61, R42, R232, 0x2, P2 ;  /* 0x0000002a3de87211 */ /* 0x000fc400010f14e8 */
[----:B------:R-:W-:Y:S02]  /*8f00*/  SHF.R.S32.HI R240, RZ, 0x1f, R56 ;  /* 0x0000001ffff07819 */ /* 0x000fe40000011438 */
[----:B------:R-:W-:Y:S02]  /*8f10*/  LEA R241, P2, R56, R46, 0x2 ;  /* 0x0000002e38f17211 */ /* 0x000fe400078410ff */
[-C--:B------:R-:W-:Y:S02]  /*8f20*/  LEA.HI.X R226, R84, R42.reuse, R226, 0x2, P3 ;  /* 0x0000002a54e27211 */ /* 0x080fe400018f14e2 */
[-C--:B------:R-:W-:Y:S02]  /*8f30*/  LEA.HI.X R228, R63, R42.reuse, R228, 0x2, P4 ;  /* 0x0000002a3fe47211 */ /* 0x080fe400020f14e4 */
[----:B------:R-:W-:Y:S02]  /*8f40*/  LEA.HI.X R230, R62, R42, R230, 0x2, P1 ;  /* 0x0000002a3ee67211 */ /* 0x000fe400008f14e6 */
        /* <DEDUP_REMOVED lines=8> */
[----:B------:R-:W-:-:S02]  /*8fd0*/  LOP3.LUT R10, R10, 0x30, R12, 0x78, !PT ;  /* 0x000000300a0a7812 */ /* 0x000fc400078e780c */
[-C--:B------:R-:W-:Y:S02]  /*8fe0*/  LEA.HI.X R240, R56, R42.reuse, R240, 0x2, P2 ;  /* 0x0000002a38f07211 */ /* 0x080fe400010f14f0 */
[C---:B------:R-:W-:Y:S02]  /*8ff0*/  LOP3.LUT R59, R3.reuse, 0x3e, RZ, 0xfc, !PT ;  /* 0x0000003e033b7812 */ /* 0x040fe400078efcff */
[----:B------:R-:W-:Y:S02]  /*9000*/  LOP3.LUT R56, R3, 0x38, RZ, 0xfc, !PT ;  /* 0x0000003803387812 */ /* 0x000fe400078efcff */
[-C--:B------:R-:W-:Y:S02]  /*9010*/  LEA.HI.X R234, R60, R42.reuse, R234, 0x2, P3 ;  /* 0x0000002a3cea7211 */ /* 0x080fe400018f14ea */
[-C--:B------:R-:W-:Y:S02]  /*9020*/  LEA.HI.X R236, R58, R42.reuse, R236, 0x2, P4 ;  /* 0x0000002a3aec7211 */ /* 0x080fe400020f14ec */
[----:B------:R-:W-:Y:S01]  /*9030*/  LEA.HI.X R238, R57, R42, R238, 0x2, P1 ;  /* 0x0000002a39ee7211 */ /* 0x000fe200008f14ee */
[----:B------:R-:W-:-:S02]  /*9040*/  IMAD R42, R11, 0x100, R10 ;  /* 0x000001000b2a7824 */ /* 0x000fc400078e020a */
[----:B------:R-:W-:Y:S01]  /*9050*/  IMAD R11, R59, c[0x0][0x188], RZ ;  /* 0x000062003b0b7a24 */ /* 0x000fe200078e02ff */
[C---:B------:R-:W-:Y:S01]  /*9060*/  LOP3.LUT R59, R3.reuse, 0x36, RZ, 0xfc, !PT ;  /* 0x00000036033b7812 */ /* 0x040fe200078efcff */
[----:B------:R-:W-:Y:S01]  /*9070*/  IMAD R11, R56, c[0x0][0x188], RZ ;  /* 0x00006200380b7a24 */ /* 0x000fe200078e02ff */
[C---:B------:R-:W-:Y:S02]  /*9080*/  LOP3.LUT R58, R3.reuse, 0x3c, RZ, 0xfc, !PT ;  /* 0x0000003c033a7812 */ /* 0x040fe400078efcff */
[C---:B------:R-:W-:Y:S02]  /*9090*/  LOP3.LUT R57, R3.reuse, 0x3a, RZ, 0xfc, !PT ;  /* 0x0000003a03397812 */ /* 0x040fe400078efcff */
[----:B------:R-:W-:Y:S01]  /*90a0*/  LOP3.LUT R56, R3, 0x30, RZ, 0xfc, !PT ;  /* 0x0000003003387812 */ /* 0x000fe200078efcff */
[----:B------:R-:W-:Y:S01]  /*90b0*/  IMAD R11, R59, c[0x0][0x188], RZ ;  /* 0x000062003b0b7a24 */ /* 0x000fe200078e02ff */
[C---:B------:R-:W-:Y:S01]  /*90c0*/  LOP3.LUT R59, R3.reuse, 0x2e, RZ, 0xfc, !PT ;  /* 0x0000002e033b7812 */ /* 0x040fe200078efcff */
[----:B------:R-:W-:Y:S01]  /*90d0*/  IMAD R13, R58, c[0x0][0x188], RZ ;  /* 0x000062003a0d7a24 */ /* 0x000fe200078e02ff */
        /* <DEDUP_REMOVED lines=22> */
[C---:B------:R-:W-:Y:S01]  /*9240*/  SHF.L.U64.HI R9, R31.reuse, 0x2, R45 ;  /* 0x000000021f097819 */ /* 0x040fe2000001022d */
[----:B------:R-:W-:Y:S01]  /*9250*/  IMAD.SHL.U32 R10, R31, 0x4, RZ ;  /* 0x000000041f0a7824 */ /* 0x000fe200078e00ff */
[----:B------:R-:W-:Y:S01]  /*9260*/  LOP3.LUT R31, R7, 0x1800, RZ, 0xc0, !PT ;  /* 0x00001800071f7812 */ /* 0x000fe200078ec0ff */
[----:B------:R-:W-:Y:S01]  /*9270*/  IMAD R13, R58, c[0x0][0x188], RZ ;  /* 0x000062003a0d7a24 */ /* 0x000fe200078e02ff */
[----:B------:R-:W-:Y:S01]  /*9280*/  LOP3.LUT R58, R3, 0x1c, RZ, 0xfc, !PT ;  /* 0x0000001c033a7812 */ /* 0x000fe200078efcff */
[----:B------:R-:W-:Y:S01]  /*9290*/  IMAD R12, R57, c[0x0][0x188], RZ ;  /* 0x00006200390c7a24 */ /* 0x000fe200078e02ff */
[----:B------:R-:W-:Y:S01]  /*92a0*/  LOP3.LUT R57, R3, 0x1a, RZ, 0xfc, !PT ;  /* 0x0000001a03397812 */ /* 0x000fe200078efcff */
[----:B------:R-:W-:Y:S01]  /*92b0*/  IMAD R11, R56, c[0x0][0x188], RZ ;  /* 0x00006200380b7a24 */ /* 0x000fe200078e02ff */
[----:B------:R-:W-:-:S02]  /*92c0*/  IADD3 R11, P0, R36, c[0x0][0x168], RZ ;  /* 0x00005a00240b7a10 */ /* 0x000fc40007f1e0ff */
[----:B------:R-:W-:Y:S01]  /*92d0*/  IADD3 R7, P6, R38, c[0x0][0x168], RZ ;  /* 0x00005a0026077a10 */ /* 0x000fe20007fde0ff */
[----:B------:R-:W-:Y:S01]  /*92e0*/  IMAD R13, R58, c[0x0][0x188], RZ ;  /* 0x000062003a0d7a24 */ /* 0x000fe200078e02ff */
[----:B------:R-:W-:Y:S01]  /*92f0*/  IADD3.X R19, R251, c[0x0][0x16c], RZ, P0, !PT ;  /* 0x00005b00fb137a10 */ /* 0x000fe200007fe4ff */
[----:B------:R-:W-:Y:S01]  /*9300*/  IMAD R12, R57, c[0x0][0x188], RZ ;  /* 0x00006200390c7a24 */ /* 0x000fe200078e02ff */
[----:B------:R-:W-:Y:S02]  /*9310*/  IADD3.X R17, R252, c[0x0][0x16c], RZ, P6, !PT ;  /* 0x00005b00fc117a10 */ /* 0x000fe400037fe4ff */
[----:B------:R-:W-:Y:S02]  /*9320*/  IADD3 R20, P0, R32, c[0x0][0x168], RZ ;  /* 0x00005a0020147a10 */ /* 0x000fe40007f1e0ff */
[----:B------:R-:W-:Y:S02]  /*9330*/  IADD3 R12, P1, R39, c[0x0][0x168], RZ ;  /* 0x00005a00270c7a10 */ /* 0x000fe40007f3e0ff */
[----:B------:R-:W-:-:S02]  /*9340*/  IADD3 R13, P2, R37, c[0x0][0x168], RZ ;  /* 0x00005a00250d7a10 */ /* 0x000fc40007f5e0ff */
[----:B------:R-:W-:Y:S02]  /*9350*/  IADD3 R14, P3, R34, c[0x0][0x168], RZ ;  /* 0x00005a00220e7a10 */ /* 0x000fe40007f7e0ff */
[----:B------:R-:W-:Y:S02]  /*9360*/  IADD3 R15, P4, R33, c[0x0][0x168], RZ ;  /* 0x00005a00210f7a10 */ /* 0x000fe40007f9e0ff */
[----:B------:R-:W-:Y:S02]  /*9370*/  IADD3 R16, P5, R40, c[0x0][0x168], RZ ;  /* 0x00005a0028107a10 */ /* 0x000fe40007fbe0ff */
[----:B------:R-:W-:Y:S02]  /*9380*/  IADD3 R18, P6, R35, c[0x0][0x168], RZ ;  /* 0x00005a0023127a10 */ /* 0x000fe40007fde0ff */
[----:B------:R-:W-:Y:S02]  /*9390*/  IADD3.X R27, R243, c[0x0][0x16c], RZ, P0, !PT ;  /* 0x00005b00f31b7a10 */ /* 0x000fe400007fe4ff */
[----:B------:R-:W-:-:S02]  /*93a0*/  IADD3.X R21, R250, c[0x0][0x16c], RZ, P1, !PT ;  /* 0x00005b00fa157a10 */ /* 0x000fc40000ffe4ff */
[----:B------:R-:W-:Y:S02]  /*93b0*/  IADD3.X R22, R249, c[0x0][0x16c], RZ, P2, !PT ;  /* 0x00005b00f9167a10 */ /* 0x000fe400017fe4ff */
[----:B------:R-:W-:Y:S02]  /*93c0*/  IADD3.X R23, R248, c[0x0][0x16c], RZ, P3, !PT ;  /* 0x00005b00f8177a10 */ /* 0x000fe40001ffe4ff */
[----:B------:R-:W-:Y:S02]  /*93d0*/  IADD3.X R24, R247, c[0x0][0x16c], RZ, P4, !PT ;  /* 0x00005b00f7187a10 */ /* 0x000fe400027fe4ff */
[----:B------:R-:W-:Y:S02]  /*93e0*/  IADD3.X R25, R30, c[0x0][0x16c], RZ, P5, !PT ;  /* 0x00005b001e197a10 */ /* 0x000fe40002ffe4ff */
[----:B------:R-:W-:Y:S02]  /*93f0*/  IADD3.X R26, R244, c[0x0][0x16c], RZ, P6, !PT ;  /* 0x00005b00f41a7a10 */ /* 0x000fe400037fe4ff */
[----:B------:R-:W-:-:S02]  /*9400*/  IADD3 R145, P0, R145, c[0x0][0x168], RZ ;  /* 0x00005a0091917a10 */ /* 0x000fc40007f1e0ff */
[----:B------:R-:W-:Y:S02]  /*9410*/  IADD3 R129, P1, R129, c[0x0][0x168], RZ ;  /* 0x00005a0081817a10 */ /* 0x000fe40007f3e0ff */
[----:B------:R-:W-:Y:S02]  /*9420*/  IADD3 R131, P2, R131, c[0x0][0x168], RZ ;  /* 0x00005a0083837a10 */ /* 0x000fe40007f5e0ff */
[----:B------:R-:W-:Y:S02]  /*9430*/  IADD3 R137, P3, R137, c[0x0][0x168], RZ ;  /* 0x00005a0089897a10 */ /* 0x000fe40007f7e0ff */
[----:B------:R-:W-:Y:S02]  /*9440*/  IADD3 R139, P4, R139, c[0x0][0x168], RZ ;  /* 0x00005a008b8b7a10 */ /* 0x000fe40007f9e0ff */
[----:B------:R-:W-:Y:S02]  /*9450*/  IADD3 R141, P5, R141, c[0x0][0x168], RZ ;  /* 0x00005a008d8d7a10 */ /* 0x000fe40007fbe0ff */
[----:B------:R-:W-:-:S02]  /*9460*/  IADD3 R143, P6, R143, c[0x0][0x168], RZ ;  /* 0x00005a008f8f7a10 */ /* 0x000fc40007fde0ff */
[----:B------:R-:W-:Y:S02]  /*9470*/  IADD3.X R144, R144, c[0x0][0x16c], RZ, P0, !PT ;  /* 0x00005b0090907a10 */ /* 0x000fe400007fe4ff */
[----:B------:R-:W-:Y:S02]  /*9480*/  IADD3.X R128, R128, c[0x0][0x16c], RZ, P1, !PT ;  /* 0x00005b0080807a10 */ /* 0x000fe40000ffe4ff */
[----:B------:R-:W-:Y:S02]  /*9490*/  IADD3.X R130, R130, c[0x0][0x16c], RZ, P2, !PT ;  /* 0x00005b0082827a10 */ /* 0x000fe400017fe4ff */
[----:B------:R-:W-:Y:S02]  /*94a0*/  IADD3.X R136, R136, c[0x0][0x16c], RZ, P3, !PT ;  /* 0x00005b0088887a10 */ /* 0x000fe40001ffe4ff */
[----:B------:R-:W-:Y:S02]  /*94b0*/  IADD3.X R138, R138, c[0x0][0x16c], RZ, P4, !PT ;  /* 0x00005b008a8a7a10 */ /* 0x000fe400027fe4ff */
[----:B------:R-:W-:-:S02]  /*94c0*/  IADD3.X R140, R140, c[0x0][0x16c], RZ, P5, !PT ;  /* 0x00005b008c8c7a10 */ /* 0x000fc40002ffe4ff */
[----:B------:R-:W-:Y:S02]  /*94d0*/  IADD3.X R142, R142, c[0x0][0x16c], RZ, P6, !PT ;  /* 0x00005b008e8e7a10 */ /* 0x000fe400037fe4ff */
[----:B------:R-:W-:Y:S02]  /*94e0*/  IADD3 R159, P0, R159, c[0x0][0x168], RZ ;  /* 0x00005a009f9f7a10 */ /* 0x000fe40007f1e0ff */
[----:B------:R-:W-:Y:S02]  /*94f0*/  IADD3 R147, P1, R147, c[0x0][0x168], RZ ;  /* 0x00005a0093937a10 */ /* 0x000fe40007f3e0ff */
[----:B------:R-:W-:Y:S02]  /*9500*/  IADD3 R149, P2, R149, c[0x0][0x168], RZ ;  /* 0x00005a0095957a10 */ /* 0x000fe40007f5e0ff */
[----:B------:R-:W-:Y:S02]  /*9510*/  IADD3 R151, P3, R151, c[0x0][0x168], RZ ;  /* 0x00005a0097977a10 */ /* 0x000fe40007f7e0ff */
[----:B------:R-:W-:-:S02]  /*9520*/  IADD3 R153, P4, R153, c[0x0][0x168], RZ ;  /* 0x00005a0099997a10 */ /* 0x000fc40007f9e0ff */
[----:B------:R-:W-:Y:S02]  /*9530*/  IADD3 R155, P5, R155, c[0x0][0x168], RZ ;  /* 0x00005a009b9b7a10 */ /* 0x000fe40007fbe0ff */
[----:B------:R-:W-:Y:S02]  /*9540*/  IADD3 R157, P6, R157, c[0x0][0x168], RZ ;  /* 0x00005a009d9d7a10 */ /* 0x000fe40007fde0ff */
[----:B------:R-:W-:Y:S02]  /*9550*/  IADD3.X R158, R158, c[0x0][0x16c], RZ, P0, !PT ;  /* 0x00005b009e9e7a10 */ /* 0x000fe400007fe4ff */
[----:B------:R-:W-:Y:S02]  /*9560*/  IADD3.X R146, R146, c[0x0][0x16c], RZ, P1, !PT ;  /* 0x00005b0092927a10 */ /* 0x000fe40000ffe4ff */
[----:B------:R-:W-:Y:S02]  /*9570*/  IADD3.X R148, R148, c[0x0][0x16c], RZ, P2, !PT ;  /* 0x00005b0094947a10 */ /* 0x000fe400017fe4ff */
[----:B------:R-:W-:-:S02]  /*9580*/  IADD3.X R150, R150, c[0x0][0x16c], RZ, P3, !PT ;  /* 0x00005b0096967a10 */ /* 0x000fc40001ffe4ff */
[----:B------:R-:W-:Y:S02]  /*9590*/  IADD3.X R152, R152, c[0x0][0x16c], RZ, P4, !PT ;  /* 0x00005b0098987a10 */ /* 0x000fe400027fe4ff */
[----:B------:R-:W-:Y:S02]  /*95a0*/  IADD3.X R154, R154, c[0x0][0x16c], RZ, P5, !PT ;  /* 0x00005b009a9a7a10 */ /* 0x000fe40002ffe4ff */
        /* <DEDUP_REMOVED lines=21> */
[----:B------:R-:W-:Y:S01]  /*9700*/  IADD3 R185, P6, R185, c[0x0][0x168], RZ ;  /* 0x00005a00b9b97a10 */ /* 0x000fe20007fde0ff */
[----:B------:R1:W-:Y:S01]  /*9710*/  STL [R1], R31 ;  /* 0x0000001f01007387 */ /* 0x0003e20000100800 */
[----:B------:R-:W-:-:S02]  /*9720*/  IADD3.X R186, R186, c[0x0][0x16c], RZ, P0, !PT ;  /* 0x00005b00baba7a10 */ /* 0x000fc400007fe4ff */
[----:B------:R-:W-:Y:S02]  /*9730*/  IADD3.X R174, R28, c[0x0][0x16c], RZ, P1, !PT ;  /* 0x00005b001cae7a10 */ /* 0x000fe40000ffe4ff */
[----:B------:R-:W-:Y:S02]  /*9740*/  IADD3.X R176, R176, c[0x0][0x16c], RZ, P2, !PT ;  /* 0x00005b00b0b07a10 */ /* 0x000fe400017fe4ff */
[----:B------:R-:W-:Y:S02]  /*9750*/  IADD3.X R178, R178, c[0x0][0x16c], RZ, P3, !PT ;  /* 0x00005b00b2b27a10 */ /* 0x000fe40001ffe4ff */
[----:B------:R-:W-:Y:S02]  /*9760*/  IADD3.X R180, R180, c[0x0][0x16c], RZ, P4, !PT ;  /* 0x00005b00b4b47a10 */ /* 0x000fe400027fe4ff */
[----:B------:R-:W-:Y:S02]  /*9770*/  IADD3.X R182, R182, c[0x0][0x16c], RZ, P5, !PT ;  /* 0x00005b00b6b67a10 */ /* 0x000fe40002ffe4ff */
[----:B------:R-:W-:-:S02]  /*9780*/  IADD3.X R184, R184, c[0x0][0x16c], RZ, P6, !PT ;  /* 0x00005b00b8b87a10 */ /* 0x000fc400037fe4ff */
[----:B------:R-:W-:Y:S02]  /*9790*/  IADD3 R201, P0, R201, c[0x0][0x168], RZ ;  /* 0x00005a00c9c97a10 */ /* 0x000fe40007f1e0ff */
[----:B------:R-:W-:Y:S02]  /*97a0*/  IADD3 R189, P1, R189, c[0x0][0x168], RZ ;  /* 0x00005a00bdbd7a10 */ /* 0x000fe40007f3e0ff */
[----:B------:R-:W-:Y:S02]  /*97b0*/  IADD3 R191, P2, R191, c[0x0][0x168], RZ ;  /* 0x00005a00bfbf7a10 */ /* 0x000fe40007f5e0ff */
[----:B------:R-:W-:Y:S02]  /*97c0*/  IADD3 R193, P3, R193, c[0x0][0x168], RZ ;  /* 0x00005a00c1c17a10 */ /* 0x000fe40007f7e0ff */
[----:B------:R-:W-:Y:S02]  /*97d0*/  IADD3 R195, P4, R195, c[0x0][0x168], RZ ;  /* 0x00005a00c3c37a10 */ /* 0x000fe40007f9e0ff */
[----:B------:R-:W-:-:S02]  /*97e0*/  IADD3 R197, P5, R197, c[0x0][0x168], RZ ;  /* 0x00005a00c5c57a10 */ /* 0x000fc40007fbe0ff */
[----:B------:R-:W-:Y:S02]  /*97f0*/  IADD3 R199, P6, R199, c[0x0][0x168], RZ ;  /* 0x00005a00c7c77a10 */ /* 0x000fe40007fde0ff */
[----:B------:R-:W-:Y:S02]  /*9800*/  IADD3.X R200, R200, c[0x0][0x16c], RZ, P0, !PT ;  /* 0x00005b00c8c87a10 */ /* 0x000fe400007fe4ff */
[----:B------:R-:W-:Y:S02]  /*9810*/  IADD3.X R188, R188, c[0x0][0x16c], RZ, P1, !PT ;  /* 0x00005b00bcbc7a10 */ /* 0x000fe40000ffe4ff */
[----:B------:R-:W-:Y:S02]  /*9820*/  IADD3.X R190, R190, c[0x0][0x16c], RZ, P2, !PT ;  /* 0x00005b00bebe7a10 */ /* 0x000fe400017fe4ff */
[----:B------:R-:W-:Y:S02]  /*9830*/  IADD3.X R192, R192, c[0x0][0x16c], RZ, P3, !PT ;  /* 0x00005b00c0c07a10 */ /* 0x000fe40001ffe4ff */
[----:B------:R-:W-:-:S02]  /*9840*/  IADD3.X R194, R194, c[0x0][0x16c], RZ, P4, !PT ;  /* 0x00005b00c2c27a10 */ /* 0x000fc400027fe4ff */
[----:B------:R-:W-:Y:S02]  /*9850*/  IADD3.X R196, R196, c[0x0][0x16c], RZ, P5, !PT ;  /* 0x00005b00c4c47a10 */ /* 0x000fe40002ffe4ff */
[----:B------:R-:W-:Y:S02]  /*9860*/  IADD3.X R198, R198, c[0x0][0x16c], RZ, P6, !PT ;  /* 0x00005b00c6c67a10 */ /* 0x000fe400037fe4ff */
[----:B------:R-:W-:Y:S02]  /*9870*/  IADD3 R215, P0, R215, c[0x0][0x168], RZ ;  /* 0x00005a00d7d77a10 */ /* 0x000fe40007f1e0ff */
[----:B------:R-:W-:Y:S02]  /*9880*/  IADD3 R203, P1, R203, c[0x0][0x168], RZ ;  /* 0x00005a00cbcb7a10 */ /* 0x000fe40007f3e0ff */
[----:B------:R-:W-:Y:S02]  /*9890*/  IADD3 R205, P2, R205, c[0x0][0x168], RZ ;  /* 0x00005a00cdcd7a10 */ /* 0x000fe40007f5e0ff */
[----:B------:R-:W-:-:S02]  /*98a0*/  IADD3 R207, P3, R207, c[0x0][0x168], RZ ;  /* 0x00005a00cfcf7a10 */ /* 0x000fc40007f7e0ff */
[----:B------:R-:W-:Y:S02]  /*98b0*/  IADD3 R209, P4, R209, c[0x0][0x168], RZ ;  /* 0x00005a00d1d17a10 */ /* 0x000fe40007f9e0ff */
[----:B------:R-:W-:Y:S02]  /*98c0*/  IADD3 R211, P5, R211, c[0x0][0x168], RZ ;  /* 0x00005a00d3d37a10 */ /* 0x000fe40007fbe0ff */
[----:B------:R-:W-:Y:S02]  /*98d0*/  IADD3 R213, P6, R213, c[0x0][0x168], RZ ;  /* 0x00005a00d5d57a10 */ /* 0x000fe40007fde0ff */
[----:B------:R-:W-:Y:S02]  /*98e0*/  IADD3.X R214, R214, c[0x0][0x16c], RZ, P0, !PT ;  /* 0x00005b00d6d67a10 */ /* 0x000fe400007fe4ff */
[----:B------:R-:W-:Y:S02]  /*98f0*/  IADD3.X R202, R202, c[0x0][0x16c], RZ, P1, !PT ;  /* 0x00005b00caca7a10 */ /* 0x000fe40000ffe4ff */
[----:B------:R-:W-:-:S02]  /*9900*/  IADD3.X R204, R204, c[0x0][0x16c], RZ, P2, !PT ;  /* 0x00005b00cccc7a10 */ /* 0x000fc400017fe4ff */
[----:B------:R-:W-:Y:S02]  /*9910*/  IADD3.X R206, R206, c[0x0][0x16c], RZ, P3, !PT ;  /* 0x00005b00cece7a10 */ /* 0x000fe40001ffe4ff */
[----:B------:R-:W-:Y:S02]  /*9920*/  IADD3.X R208, R208, c[0x0][0x16c], RZ, P4, !PT ;  /* 0x00005b00d0d07a10 */ /* 0x000fe400027fe4ff */
[----:B------:R-:W-:Y:S02]  /*9930*/  IADD3.X R210, R210, c[0x0][0x16c], RZ, P5, !PT ;  /* 0x00005b00d2d27a10 */ /* 0x000fe40002ffe4ff */
[----:B------:R-:W-:Y:S02]  /*9940*/  IADD3.X R212, R212, c[0x0][0x16c], RZ, P6, !PT ;  /* 0x00005b00d4d47a10 */ /* 0x000fe400037fe4ff */
[----:B------:R-:W-:Y:S02]  /*9950*/  IADD3 R229, P0, R229, c[0x0][0x168], RZ ;  /* 0x00005a00e5e57a10 */ /* 0x000fe40007f1e0ff */
[----:B------:R-:W-:-:S02]  /*9960*/  IADD3 R217, P1, R217, c[0x0][0x168], RZ ;  /* 0x00005a00d9d97a10 */ /* 0x000fc40007f3e0ff */
[----:B------:R-:W-:Y:S02]  /*9970*/  IADD3 R219, P2, R219, c[0x0][0x168], RZ ;  /* 0x00005a00dbdb7a10 */ /* 0x000fe40007f5e0ff */
[----:B------:R-:W-:Y:S02]  /*9980*/  IADD3 R221, P3, R221, c[0x0][0x168], RZ ;  /* 0x00005a00dddd7a10 */ /* 0x000fe40007f7e0ff */
[----:B------:R-:W-:Y:S02]  /*9990*/  IADD3 R223, P4, R223, c[0x0][0x168], RZ ;  /* 0x00005a00dfdf7a10 */ /* 0x000fe40007f9e0ff */
[----:B------:R-:W-:Y:S02]  /*99a0*/  IADD3 R225, P5, R225, c[0x0][0x168], RZ ;  /* 0x00005a00e1e17a10 */ /* 0x000fe40007fbe0ff */
[----:B------:R-:W-:Y:S01]  /*99b0*/  IADD3 R227, P6, R227, c[0x0][0x168], RZ ;  /* 0x00005a00e3e37a10 */ /* 0x000fe20007fde0ff */
[----:B------:R-:W-:Y:S01]  /*99c0*/  IMAD.IADD R247, R42, 0x1, R31 ;  /* 0x000000012af77824 */ /* 0x000fe200078e021f */
        /* <DEDUP_REMOVED lines=8> */
[----:B------:R-:W-:Y:S02]  /*9a50*/  SHF.R.S32.HI R246, RZ, 0x6, R41 ;  /* 0x00000006fff67819 */ /* 0x000fe40000011429 */
[----:B------:R-:W-:Y:S02]  /*9a60*/  IADD3 R231, P1, R231, c[0x0][0x168], RZ ;  /* 0x00005a00e7e77a10 */ /* 0x000fe40007f3e0ff */
[----:B------:R-:W-:Y:S02]  /*9a70*/  IADD3 R233, P2, R233, c[0x0][0x168], RZ ;  /* 0x00005a00e9e97a10 */ /* 0x000fe40007f5e0ff */
[----:B------:R-:W-:Y:S02]  /*9a80*/  IADD3 R235, P3, R235, c[0x0][0x168], RZ ;  /* 0x00005a00ebeb7a10 */ /* 0x000fe40007f7e0ff */
[----:B------:R-:W-:-:S02]  /*9a90*/  IADD3 R237, P4, R237, c[0x0][0x168], RZ ;  /* 0x00005a00eded7a10 */ /* 0x000fc40007f9e0ff */
[----:B------:R-:W-:Y:S02]  /*9aa0*/  IADD3 R239, P5, R239, c[0x0][0x168], RZ ;  /* 0x00005a00efef7a10 */ /* 0x000fe40007fbe0ff */
[----:B------:R-:W-:Y:S01]  /*9ab0*/  IADD3 R241, P6, R241, c[0x0][0x168], RZ ;  /* 0x00005a00f1f17a10 */ /* 0x000fe20007fde0ff */
[----:B------:R-:W-:Y:S01]  /*9ac0*/  CS2R R76, SRZ ;  /* 0x00000000004c7805 */ /* 0x000fe2000001ff00 */
[----:B------:R-:W-:Y:S01]  /*9ad0*/  IADD3.X R243, R44, c[0x0][0x164], RZ, P0, !PT ;  /* 0x000059002cf37a10 */ /* 0x000fe200007fe4ff */
        /* <DEDUP_REMOVED lines=21> */
[----:B------:R-:W-:Y:S01]  /*9c30*/  IADD3.X R230, R230, c[0x0][0x16c], RZ, P1, !PT ;  /* 0x00005b00e6e67a10 */ /* 0x000fe20000ffe4ff */
        /* <DEDUP_REMOVED lines=11> */
[----:B------:R-:W-:Y:S01]  /*9cf0*/  CS2R R40, SRZ ;  /* 0x0000000000287805 */ /* 0x000fe2000001ff00 */
[----:B------:R-:W-:Y:S01]  /*9d00*/  CS2R R42, SRZ ;  /* 0x00000000002a7805 */ /* 0x000fe2000001ff00 */
[----:B------:R-:W-:Y:S01]  /*9d10*/  CS2R R32, SRZ ;  /* 0x0000000000207805 */ /* 0x000fe2000001ff00 */
[----:B------:R-:W-:Y:S01]  /*9d20*/  CS2R R34, SRZ ;  /* 0x0000000000227805 */ /* 0x000fe2000001ff00 */
[----:B------:R-:W-:-:S02]  /*9d30*/  LOP3.LUT R251, R245, 0x20, RZ, 0x3c, !PT ;  /* 0x00000020f5fb7812 */ /* 0x000fc400078e3cff */
[C---:B------:R-:W-:Y:S02]  /*9d40*/  LOP3.LUT R250, R245.reuse, 0x40, RZ, 0x3c, !PT ;  /* 0x00000040f5fa7812 */ /* 0x040fe400078e3cff */
[----:B------:R-:W-:Y:S02]  /*9d50*/  LOP3.LUT R249, R245, 0x60, RZ, 0x3c, !PT ;  /* 0x00000060f5f97812 */ /* 0x000fe400078e3cff */
[----:B------:R-:W-:Y:S02]  /*9d60*/  IADD3 R252, R246, -0x2, RZ ;  /* 0xfffffffef6fc7810 */ /* 0x000fe40007ffe0ff */
[----:B------:R-:W-:Y:S01]  /*9d70*/  LOP3.LUT R248, R247, 0x40, RZ, 0x3c, !PT ;  /* 0x00000040f7f87812 */ /* 0x000fe200078e3cff */
[----:B------:R-:W-:Y:S02]  /*9d80*/  USHF.L.U64.HI UR9, UR5, 0x2, UR8 ;  /* 0x0000000205097899 */ /* 0x000fe40008010208 */
[----:B------:R-:W-:Y:S02]  /*9d90*/  UIADD3 UR6, UR6, -0x80, URZ ;  /* 0xffffff8006067890 */ /* 0x000fe4000fffe03f */
[----:B------:R-:W-:-:S02]  /*9da0*/  UMOV UR4, URZ ;  /* 0x0000003f00047c82 */ /* 0x000fc40008000000 */
[----:B------:R-:W-:Y:S02]  /*9db0*/  UMOV UR7, 0x1 ;  /* 0x0000000100077882 */ /* 0x000fe40000000000 */
[----:B-1----:R-:W-:Y:S02]  /*9dc0*/  UMOV UR8, 0xffffffff ;  /* 0xffffffff00087882 */ /* 0x002fe40000000000 */
.L_x_2:
[----:B------:R-:W-:-:S04]  /*9dd0*/  DEPBAR.LE SB0, 0x2 ;  /* 0x000080800000791a */ /* 0x000fc80000000000 */
[----:B------:R-:W-:-:S04]  /*9de0*/  UIADD3 UR8, UR8, 0x1, URZ ;  /* 0x0000000108087890 */ /* 0x000fc8000fffe03f */
[----:B------:R-:W-:-:S04]  /*9df0*/  UISETP.GT.AND UP0, UPT, UR8, 0x1, UPT ;  /* 0x000000010800788c */ /* 0x000fc8000bf04270 */
[----:B------:R-:W-:-:S06]  /*9e00*/  USEL UR8, UR8, URZ, !UP0 ;  /* 0x0000003f08087287 */ /* 0x000fcc000c000000 */
[----:B------:R-:W-:Y:S02]  /*9e10*/  IMAD.U32 R30, RZ, RZ, UR8 ;  /* 0x00000008ff1e7e24 */ /* 0x000fe4000f8e00ff */
[----:B------:R-:W-:Y:S02]  /*9e20*/  IMAD.U32 R31, RZ, RZ, UR8 ;  /* 0x00000008ff1f7e24 */ /* 0x000fe4000f8e00ff */
[----:B------:R-:W-:Y:S02]  /*9e30*/  IMAD.U32 R28, RZ, RZ, UR8 ;  /* 0x00000008ff1c7e24 */ /* 0x000fe4000f8e00ff */
[----:B------:R-:W-:Y:S02]  /*9e40*/  IMAD.U32 R29, RZ, RZ, UR8 ;  /* 0x00000008ff1d7e24 */ /* 0x000fe4000f8e00ff */
[----:B------:R-:W-:Y:S02]  /*9e50*/  IMAD.U32 R6, RZ, RZ, UR8 ;  /* 0x00000008ff067e24 */ /* 0x000fe4000f8e00ff */
[----:B------:R-:W-:Y:S01]  /*9e60*/  IMAD R30, R30, 0x4000, R245 ;  /* 0x000040001e1e7824 */ /* 0x000fe200078e02f5 */
[----:B------:R-:W-:Y:S01]  /*9e70*/  BAR.SYNC.DEFER_BLOCKING 0x0 ;  /* 0x0000000000007b1d */ /* 0x000fe20000010000 */
[----:B------:R-:W-:-:S02]  /*9e80*/  IMAD R31, R31, 0x4000, R251 ;  /* 0x000040001f1f7824 */ /* 0x000fc400078e02fb */
[----:B------:R-:W-:Y:S02]  /*9e90*/  IMAD R28, R28, 0x4000, R250 ;  /* 0x000040001c1c7824 */ /* 0x000fe400078e02fa */
[----:B------:R-:W-:Y:S02]  /*9ea0*/  IMAD R29, R29, 0x4000, R249 ;  /* 0x000040001d1d7824 */ /* 0x000fe400078e02f9 */
[----:B------:R-:W-:Y:S01]  /*9eb0*/  IMAD R6, R6, 0x8000, R247 ;  /* 0x0000800006067824 */ /* 0x000fe200078e02f7 */
[----:B------:R-:W-:Y:S04]  /*9ec0*/  LDS R124, [R30+0x10000] ;  /* 0x010000001e7c7984 */ /* 0x000fe80000000800 */
        /* <DEDUP_REMOVED lines=11> */
[----:B------:R-:W1:Y:S04]  /*9f80*/  LDSM.16.M88.4 R56, [R6] ;  /* 0x000000000638783b */ /* 0x000e680000000200 */
[----:B------:R-:W2:Y:S04]  /*9f90*/  LDSM.16.M88.4 R60, [R6+0x2000] ;  /* 0x00200000063c783b */ /* 0x000ea80000000200 */
[----:B------:R-:W3:Y:S04]  /*9fa0*/  LDSM.16.M88.4 R92, [R6+0x4000] ;  /* 0x00400000065c783b */ /* 0x000ee80000000200 */
[----:B------:R-:W4:Y:S04]  /*9fb0*/  LDSM.16.M88.4 R84, [R6+0x6000] ;  /* 0x006000000654783b */ /* 0x000f280000000200 */
[----:B------:R-:W-:Y:S04]  /*9fc0*/  LDS R36, [R28+0x10080] ;  /* 0x010080001c247984 */ /* 0x000fe80000000800 */
[----:B------:R-:W-:Y:S04]  /*9fd0*/  LDS R38, [R28+0x10480] ;  /* 0x010480001c267984 */ /* 0x000fe80000000800 */
[----:B------:R-:W-:Y:S04]  /*9fe0*/  LDS R37, [R29+0x10080] ;  /* 0x010080001d257984 */ /* 0x000fe80000000800 */
[----:B------:R-:W5:Y:S01]  /*9ff0*/  LDS R39, [R29+0x10480] ;  /* 0x010480001d277984 */ /* 0x000f620000000800 */
[-C--:B-1----:R-:W-:Y:S08]  /*a000*/  HMMA.1688.F32.TF32 R76, R124, R56.reuse, R76 ;  /* 0x000000387c4c723c */ /* 0x082ff0000008104c */
[-C--:B------:R-:W-:Y:S08]  /*a010*/  HMMA.1688.F32.TF32 R72, R112, R56.reuse, R72 ;  /* 0x000000387048723c */ /* 0x080ff00000081048 */
[----:B------:R-:W-:Y:S08]  /*a020*/  HMMA.1688.F32.TF32 R48, R100, R56, R48 ;  /* 0x000000386430723c */ /* 0x000ff00000081030 */
[-C--:B--2---:R-:W-:Y:S08]  /*a030*/  HMMA.1688.F32.TF32 R68, R124, R60.reuse, R68 ;  /* 0x0000003c7c44723c */ /* 0x084ff00000081044 */
[-C--:B------:R-:W-:Y:S08]  /*a040*/  HMMA.1688.F32.TF32 R64, R112, R60.reuse, R64 ;  /* 0x0000003c7040723c */ /* 0x080ff00000081040 */
[----:B------:R-:W-:Y:S08]  /*a050*/  HMMA.1688.F32.TF32 R52, R100, R60, R52 ;  /* 0x0000003c6434723c */ /* 0x000ff00000081034 */
[C---:B---3--:R-:W-:Y:S08]  /*a060*/  HMMA.1688.F32.TF32 R80, R124.reuse, R92, R80 ;  /* 0x0000005c7c50723c */ /* 0x048ff00000081050 */
[----:B----4-:R-:W-:Y:S01]  /*a070*/  HMMA.1688.F32.TF32 R120, R124, R84, R120 ;  /* 0x000000547c78723c */ /* 0x010fe20000081078 */
[----:B------:R-:W-:Y:S04]  /*a080*/  LDS R124, [R30+0x10800] ;  /* 0x010800001e7c7984 */ /* 0x000fe80000000800 */
[----:B------:R-:W-:Y:S03]  /*a090*/  LDS R126, [R30+0x10c00] ;  /* 0x010c00001e7e7984 */ /* 0x000fe60000000800 */
[C---:B------:R-:W-:Y:S01]  /*a0a0*/  HMMA.1688.F32.TF32 R116, R112.reuse, R92, R116 ;  /* 0x0000005c7074723c */ /* 0x040fe20000081074 */
[----:B------:R-:W-:Y:S04]  /*a0b0*/  LDS R125, [R31+0x10800] ;  /* 0x010800001f7d7984 */ /* 0x000fe80000000800 */
[----:B------:R-:W1:Y:S03]  /*a0c0*/  LDS R127, [R31+0x10c00] ;  /* 0x010c00001f7f7984 */ /* 0x000e660000000800 */
[----:B------:R-:W-:Y:S01]  /*a0d0*/  HMMA.1688.F32.TF32 R108, R112, R84, R108 ;  /* 0x00000054706c723c */ /* 0x000fe2000008106c */
[----:B------:R-:W-:Y:S04]  /*a0e0*/  LDS R112, [R28+0x10800] ;  /* 0x010800001c707984 */ /* 0x000fe80000000800 */
[----:B------:R-:W-:Y:S03]  /*a0f0*/  LDS R114, [R28+0x10c00] ;  /* 0x010c00001c727984 */ /* 0x000fe60000000800 */
[C---:B------:R-:W-:Y:S01]  /*a100*/  HMMA.1688.F32.TF32 R104, R100.reuse, R92, R104 ;  /* 0x0000005c6468723c */ /* 0x040fe20000081068 */
[----:B------:R-:W-:Y:S04]  /*a110*/  LDS R113, [R29+0x10800] ;  /* 0x010800001d717984 */ /* 0x000fe80000000800 */
[----:B------:R-:W2:Y:S03]  /*a120*/  LDS R115, [R29+0x10c00] ;  /* 0x010c00001d737984 */ /* 0x000ea60000000800 */
[----:B------:R-:W-:Y:S01]  /*a130*/  HMMA.1688.F32.TF32 R96, R100, R84, R96 ;  /* 0x000000546460723c */ /* 0x000fe20000081060 */
[----:B------:R-:W-:Y:S04]  /*a140*/  LDS R100, [R30+0x10880] ;  /* 0x010880001e647984 */ /* 0x000fe80000000800 */
[----:B------:R-:W-:Y:S03]  /*a150*/  LDS R102, [R30+0x10c80] ;  /* 0x010c80001e667984 */ /* 0x000fe60000000800 */
[C---:B-----5:R-:W-:Y:S01]  /*a160*/  HMMA.1688.F32.TF32 R88, R36.reuse, R56, R132 ;  /* 0x000000382458723c */ /* 0x060fe20000081084 */
[----:B------:R-:W-:Y:S04]  /*a170*/  LDS R101, [R31+0x10880] ;  /* 0x010880001f657984 */ /* 0x000fe80000000800 */
[----:B------:R-:W3:Y:S03]  /*a180*/  LDS R103, [R31+0x10c80] ;  /* 0x010c80001f677984 */ /* 0x000ee60000000800 */
[C---:B------:R-:W-:Y:S01]  /*a190*/  HMMA.1688.F32.TF32 R44, R36.reuse, R60, R44 ;  /* 0x0000003c242c723c */ /* 0x040fe2000008102c */
[----:B------:R-:W-:Y:S01]  /*a1a0*/  IMAD.U32 R5, RZ, RZ, UR8 ;  /* 0x00000008ff057e24 */ /* 0x000fe2000f8e00ff */
[----:B------:R-:W4:Y:S06]  /*a1b0*/  LDL R132, [R1+0x80] ;  /* 0x0000800001847983 */ /* 0x000f2c0000100800 */
[C---:B------:R-:W-:Y:S08]  /*a1c0*/  HMMA.1688.F32.TF32 R40, R36.reuse, R92, R40 ;  /* 0x0000005c2428723c */ /* 0x040ff00000081028 */
[----:B------:R-:W-:Y:S01]  /*a1d0*/  HMMA.1688.F32.TF32 R32, R36, R84, R32 ;  /* 0x000000542420723c */ /* 0x000fe20000081020 */
[----:B------:R-:W-:Y:S04]  /*a1e0*/  LDS R36, [R28+0x10880] ;  /* 0x010880001c247984 */ /* 0x000fe80000000800 */
[----:B------:R-:W-:Y:S04]  /*a1f0*/  LDS R38, [R28+0x10c80] ;  /* 0x010c80001c267984 */ /* 0x000fe80000000800 */
[----:B------:R-:W-:Y:S04]  /*a200*/  LDS R37, [R29+0x10880] ;  /* 0x010880001d257984 */ /* 0x000fe80000000800 */
[----:B------:R-:W5:Y:S01]  /*a210*/  LDS R39, [R29+0x10c80] ;  /* 0x010c80001d277984 */ /* 0x000f620000000800 */
[----:B------:R-:W-:Y:S01]  /*a220*/  IMAD R5, R5, 0x8000, R248 ;  /* 0x0000800005057824 */ /* 0x000fe200078e02f8 */
[C---:B-1----:R-:W-:Y:S02]  /*a230*/  HMMA.1688.F32.TF32 R76, R124.reuse, R58, R76 ;  /* 0x0000003a7c4c723c */ /* 0x042fe4000008104c */
[----:B------:R-:W4:Y:S04]  /*a240*/  LDL R133, [R1+0x50] ;  /* 0x0000500001857983 */ /* 0x000f280000100800 */
[----:B------:R-:W4:Y:S02]  /*a250*/  LDL R134, [R1+0x78] ;  /* 0x0000780001867983 */ /* 0x000f240000100800 */
[C---:B------:R-:W-:Y:S02]  /*a260*/  HMMA.1688.F32.TF32 R68, R124.reuse, R62, R68 ;  /* 0x0000003e7c44723c */ /* 0x040fe40000081044 */
[----:B------:R-:W4:Y:S06]  /*a270*/  LDL R135, [R1+0x48] ;  /* 0x0000480001877983 */ /* 0x000f2c0000100800 */
[C---:B------:R-:W-:Y:S08]  /*a280*/  HMMA.1688.F32.TF32 R80, R124.reuse, R94, R80 ;  /* 0x0000005e7c50723c */ /* 0x040ff00000081050 */
[----:B------:R-:W-:Y:S01]  /*a290*/  HMMA.1688.F32.TF32 R120, R124, R86, R120 ;  /* 0x000000567c78723c */ /* 0x000fe20000081078 */
[----:B------:R-:W-:Y:S04]  /*a2a0*/  LDS R124, [R30+0x11000] ;  /* 0x011000001e7c7984 */ /* 0x000fe80000000800 */
[----:B------:R-:W-:Y:S03]  /*a2b0*/  LDS R126, [R30+0x11400] ;  /* 0x011400001e7e7984 */ /* 0x000fe60000000800 */
[C---:B--2---:R-:W-:Y:S01]  /*a2c0*/  HMMA.1688.F32.TF32 R72, R112.reuse, R58, R72 ;  /* 0x0000003a7048723c */ /* 0x044fe20000081048 */
[----:B------:R-:W-:Y:S04]  /*a2d0*/  LDS R125, [R31+0x11000] ;  /* 0x011000001f7d7984 */ /* 0x000fe80000000800 */
[----:B------:R-:W-:Y:S03]  /*a2e0*/  LDS R127, [R31+0x11400] ;  /* 0x011400001f7f7984 */ /* 0x000fe60000000800 */
[C---:B------:R-:W-:Y:S08]  /*a2f0*/  HMMA.1688.F32.TF32 R64, R112.reuse, R62, R64 ;  /* 0x0000003e7040723c */ /* 0x040ff00000081040 */
[C---:B------:R-:W-:Y:S08]  /*a300*/  HMMA.1688.F32.TF32 R116, R112.reuse, R94, R116 ;  /* 0x0000005e7074723c */ /* 0x040ff00000081074 */
[----:B------:R-:W-:Y:S01]  /*a310*/  HMMA.1688.F32.TF32 R108, R112, R86, R108 ;  /* 0x00000056706c723c */ /* 0x000fe2000008106c */
[----:B------:R-:W-:Y:S04]  /*a320*/  LDS R112, [R28+0x11000] ;  /* 0x011000001c707984 */ /* 0x000fe80000000800 */
[----:B------:R-:W-:Y:S03]  /*a330*/  LDS R114, [R28+0x11400] ;  /* 0x011400001c727984 */ /* 0x000fe60000000800 */
[C---:B---3--:R-:W-:Y:S01]  /*a340*/  HMMA.1688.F32.TF32 R48, R100.reuse, R58, R48 ;  /* 0x0000003a6430723c */ /* 0x048fe20000081030 */
[----:B------:R-:W-:Y:S04]  /*a350*/  LDS R113, [R29+0x11000] ;  /* 0x011000001d717984 */ /* 0x000fe80000000800 */
[----:B------:R-:W-:Y:S03]  /*a360*/  LDS R115, [R29+0x11400] ;  /* 0x011400001d737984 */ /* 0x000fe60000000800 */
[C---:B------:R-:W-:Y:S08]  /*a370*/  HMMA.1688.F32.TF32 R52, R100.reuse, R62, R52 ;  /* 0x0000003e6434723c */ /* 0x040ff00000081034 */
[C---:B------:R-:W-:Y:S08]  /*a380*/  HMMA.1688.F32.TF32 R104, R100.reuse, R94, R104 ;  /* 0x0000005e6468723c */ /* 0x040ff00000081068 */
[----:B------:R-:W-:Y:S01]  /*a390*/  HMMA.1688.F32.TF32 R96, R100, R86, R96 ;  /* 0x000000566460723c */ /* 0x000fe20000081060 */
[----:B------:R-:W-:Y:S04]  /*a3a0*/  LDS R100, [R30+0x11080] ;  /* 0x011080001e647984 */ /* 0x000fe80000000800 */
[----:B------:R-:W-:Y:S03]  /*a3b0*/  LDS R102, [R30+0x11480] ;  /* 0x011480001e667984 */ /* 0x000fe60000000800 */
[C---:B-----5:R-:W-:Y:S01]  /*a3c0*/  HMMA.1688.F32.TF32 R56, R36.reuse, R58, R88 ;  /* 0x0000003a2438723c */ /* 0x060fe20000081058 */
[----:B------:R-:W-:Y:S04]  /*a3d0*/  LDS R88, [R28+0x11080] ;  /* 0x011080001c587984 */ /* 0x000fe80000000800 */
[----:B------:R-:W-:Y:S03]  /*a3e0*/  LDS R90, [R28+0x11480] ;  /* 0x011480001c5a7984 */ /* 0x000fe60000000800 */
[C---:B------:R-:W-:Y:S01]  /*a3f0*/  HMMA.1688.F32.TF32 R60, R36.reuse, R62, R44 ;  /* 0x0000003e243c723c */ /* 0x040fe2000008102c */
[----:B------:R-:W-:Y:S04]  /*a400*/  LDS R89, [R29+0x11080] ;  /* 0x011080001d597984 */ /* 0x000fe80000000800 */
[----:B------:R-:W-:Y:S03]  /*a410*/  LDS R91, [R29+0x11480] ;  /* 0x011480001d5b7984 */ /* 0x000fe60000000800 */
[C---:B------:R-:W-:Y:S01]  /*a420*/  HMMA.1688.F32.TF32 R92, R36.reuse, R94, R40 ;  /* 0x0000005e245c723c */ /* 0x040fe20000081028 */
[----:B------:R-:W1:Y:S04]  /*a430*/  LDSM.16.M88.4 R44, [R5] ;  /* 0x00000000052c783b */ /* 0x000e680000000200 */
[----:B------:R-:W2:Y:S03]  /*a440*/  LDSM.16.M88.4 R40, [R5+0x2000] ;  /* 0x002000000528783b */ /* 0x000ea60000000200 */
[----:B------:R-:W-:Y:S01]  /*a450*/  HMMA.1688.F32.TF32 R84, R36, R86, R32 ;  /* 0x000000562454723c */ /* 0x000fe20000081020 */
[----:B------:R-:W3:Y:S04]  /*a460*/  LDSM.16.M88.4 R36, [R5+0x4000] ;  /* 0x004000000524783b */ /* 0x000ee80000000200 */
[----:B------:R-:W-:Y:S04]  /*a470*/  LDS R101, [R31+0x11080] ;  /* 0x011080001f657984 */ /* 0x000fe80000000800 */
[----:B------:R-:W5:Y:S04]  /*a480*/  LDS R103, [R31+0x11480] ;  /* 0x011480001f677984 */ /* 0x000f680000000800 */
[----:B------:R-:W5:Y:S01]  /*a490*/  LDSM.16.M88.4 R32, [R5+0x6000] ;  /* 0x006000000520783b */ /* 0x000f620000000200 */
[C---:B-1----:R-:W-:Y:S08]  /*a4a0*/  HMMA.1688.F32.TF32 R56, R88.reuse, R44, R56 ;  /* 0x0000002c5838723c */ /* 0x042ff00000081038 */
[C---:B--2---:R-:W-:Y:S08]  /*a4b0*/  HMMA.1688.F32.TF32 R60, R88.reuse, R40, R60 ;  /* 0x00000028583c723c */ /* 0x044ff0000008103c */
[----:B---3--:R-:W-:Y:S08]  /*a4c0*/  HMMA.1688.F32.TF32 R92, R88, R36, R92 ;  /* 0x00000024585c723c */ /* 0x008ff0000008105c */
[-C--:B------:R-:W-:Y:S08]  /*a4d0*/  HMMA.1688.F32.TF32 R76, R124, R44.reuse, R76 ;  /* 0x0000002c7c4c723c */ /* 0x080ff0000008104c */
[-C--:B------:R-:W-:Y:S08]  /*a4e0*/  HMMA.1688.F32.TF32 R72, R112, R44.reuse, R72 ;  /* 0x0000002c7048723c */ /* 0x080ff00000081048 */
[----:B-----5:R-:W-:Y:S08]  /*a4f0*/  HMMA.1688.F32.TF32 R48, R100, R44, R48 ;  /* 0x0000002c6430723c */ /* 0x020ff00000081030 */
[-C--:B------:R-:W-:Y:S08]  /*a500*/  HMMA.1688.F32.TF32 R68, R124, R40.reuse, R68 ;  /* 0x000000287c44723c */ /* 0x080ff00000081044 */
[-C--:B------:R-:W-:Y:S08]  /*a510*/  HMMA.1688.F32.TF32 R64, R112, R40.reuse, R64 ;  /* 0x000000287040723c */ /* 0x080ff00000081040 */
[----:B------:R-:W-:Y:S08]  /*a520*/  HMMA.1688.F32.TF32 R52, R100, R40, R52 ;  /* 0x000000286434723c */ /* 0x000ff00000081034 */
[C---:B------:R-:W-:Y:S08]  /*a530*/  HMMA.1688.F32.TF32 R80, R124.reuse, R36, R80 ;  /* 0x000000247c50723c */ /* 0x040ff00000081050 */
[----:B------:R-:W-:Y:S01]  /*a540*/  HMMA.1688.F32.TF32 R120, R124, R32, R120 ;  /* 0x000000207c78723c */ /* 0x000fe20000081078 */
        /* <DEDUP_REMOVED lines=11> */
[-C--:B------:R-:W-:Y:S01]  /*a600*/  HMMA.1688.F32.TF32 R96, R100, R32.reuse, R96 ;  /* 0x000000206460723c */ /* 0x080fe20000081060 */
[----:B------:R-:W-:Y:S04]  /*a610*/  LDS R100, [R30+0x11880] ;  /* 0x011880001e647984 */ /* 0x000fe80000000800 */
[----:B------:R-:W-:Y:S03]  /*a620*/  LDS R102, [R30+0x11c80] ;  /* 0x011c80001e667984 */ /* 0x000fe60000000800 */
[----:B------:R-:W-:Y:S01]  /*a630*/  HMMA.1688.F32.TF32 R88, R88, R32, R84 ;  /* 0x000000205858723c */ /* 0x000fe20000081054 */
[----:B------:R-:W-:Y:S04]  /*a640*/  LDS R101, [R31+0x11880] ;  /* 0x011880001f657984 */ /* 0x000fe80000000800 */
[----:B------:R-:W3:Y:S04]  /*a650*/  LDS R103, [R31+0x11c80] ;  /* 0x011c80001f677984 */ /* 0x000ee80000000800 */
[----:B------:R-:W-:Y:S04]  /*a660*/  LDS R84, [R28+0x11880] ;  /* 0x011880001c547984 */ /* 0x000fe80000000800 */
[----:B------:R-:W-:Y:S01]  /*a670*/  LDS R86, [R28+0x11c80] ;  /* 0x011c80001c567984 */ /* 0x000fe20000000800 */
[C---:B-1----:R-:W-:Y:S03]  /*a680*/  HMMA.1688.F32.TF32 R76, R124.reuse, R46, R76 ;  /* 0x0000002e7c4c723c */ /* 0x042fe6000008104c */
[----:B------:R-:W-:Y:S04]  /*a690*/  LDS R85, [R29+0x11880] ;  /* 0x011880001d557984 */ /* 0x000fe80000000800 */
[----:B------:R-:W1:Y:S01]  /*a6a0*/  LDS R87, [R29+0x11c80] ;  /* 0x011c80001d577984 */ /* 0x000e620000000800 */
[----:B------:R-:W-:Y:S03]  /*a6b0*/  HMMA.1688.F32.TF32 R68, R124, R42, R68 ;  /* 0x0000002a7c44723c */ /* 0x000fe60000081044 */
[----:B------:R-:W-:Y:S04]  /*a6c0*/  LDS R36, [R30+0x12080] ;  /* 0x012080001e247984 */ /* 0x000fe80000000800 */
[----:B------:R-:W-:Y:S01]  /*a6d0*/  LDS R37, [R31+0x12080] ;  /* 0x012080001f257984 */ /* 0x000fe20000000800 */
[C---:B--2---:R-:W-:Y:S03]  /*a6e0*/  HMMA.1688.F32.TF32 R72, R112.reuse, R46, R72 ;  /* 0x0000002e7048723c */ /* 0x044fe60000081048 */
[----:B------:R-:W-:Y:S04]  /*a6f0*/  LDS R32, [R28+0x12080] ;  /* 0x012080001c207984 */ /* 0x000fe80000000800 */
[----:B------:R-:W-:Y:S01]  /*a700*/  LDS R33, [R29+0x12080] ;  /* 0x012080001d217984 */ /* 0x000fe20000000800 */
[C---:B------:R-:W-:Y:S08]  /*a710*/  HMMA.1688.F32.TF32 R64, R112.reuse, R42, R64 ;  /* 0x0000002a7040723c */ /* 0x040ff00000081040 */
[C---:B------:R-:W-:Y:S08]  /*a720*/  HMMA.1688.F32.TF32 R116, R112.reuse, R38, R116 ;  /* 0x000000267074723c */ /* 0x040ff00000081074 */
[----:B------:R-:W-:Y:S01]  /*a730*/  HMMA.1688.F32.TF32 R108, R112, R34, R108 ;  /* 0x00000022706c723c */ /* 0x000fe2000008106c */
[----:B------:R-:W-:Y:S07]  /*a740*/  LDSM.16.M88.4 R112, [R6+0x6080] ;  /* 0x006080000670783b */ /* 0x000fee0000000200 */
[C---:B---3--:R-:W-:Y:S08]  /*a750*/  HMMA.1688.F32.TF32 R48, R100.reuse, R46, R48 ;  /* 0x0000002e6430723c */ /* 0x048ff00000081030 */
[C---:B------:R-:W-:Y:S08]  /*a760*/  HMMA.1688.F32.TF32 R52, R100.reuse, R42, R52 ;  /* 0x0000002a6434723c */ /* 0x040ff00000081034 */
[C---:B------:R-:W-:Y:S08]  /*a770*/  HMMA.1688.F32.TF32 R104, R100.reuse, R38, R104 ;  /* 0x000000266468723c */ /* 0x040ff00000081068 */
[----:B------:R-:W-:Y:S01]  /*a780*/  HMMA.1688.F32.TF32 R96, R100, R34, R96 ;  /* 0x000000226460723c */ /* 0x000fe20000081060 */
[----:B------:R-:W-:Y:S07]  /*a790*/  LDSM.16.M88.4 R100, [R6+0x80] ;  /* 0x000080000664783b */ /* 0x000fee0000000200 */
[C---:B-1----:R-:W-:Y:S01]  /*a7a0*/  HMMA.1688.F32.TF32 R56, R84.reuse, R46, R56 ;  /* 0x0000002e5438723c */ /* 0x042fe20000081038 */
[----:B------:R-:W-:Y:S07]  /*a7b0*/  LDSM.16.M88.4 R44, [R6+0x2080] ;  /* 0x00208000062c783b */ /* 0x000fee0000000200 */
[----:B------:R-:W-:Y:S01]  /*a7c0*/  HMMA.1688.F32.TF32 R60, R84, R42, R60 ;  /* 0x0000002a543c723c */ /* 0x000fe2000008103c */
[----:B------:R1:W-:Y:S07]  /*a7d0*/  LDSM.16.M88.4 R40, [R6+0x4080] ;  /* 0x004080000628783b */ /* 0x0003ee0000000200 */
[C---:B------:R-:W-:Y:S01]  /*a7e0*/  HMMA.1688.F32.TF32 R80, R124.reuse, R38, R80 ;  /* 0x000000267c50723c */ /* 0x040fe20000081050 */
[----:B-1----:R-:W2:Y:S07]  /*a7f0*/  LDL R6, [R1+0x58] ;  /* 0x0000580001067983 */ /* 0x002eae0000100800 */
        /* <DEDUP_REMOVED lines=8> */
[----:B------:R-:W-:Y:S04]  /*a880*/  LDS R86, [R28+0x12400] ;  /* 0x012400001c567984 */ /* 0x000fe80000000800 */
[----:B------:R-:W-:Y:S04]  /*a890*/  LDS R85, [R29+0x12000] ;  /* 0x012000001d557984 */ /* 0x000fe80000000800 */
[----:B------:R-:W3:Y:S04]  /*a8a0*/  LDS R87, [R29+0x12400] ;  /* 0x012400001d577984 */ /* 0x000ee80000000800 */
[----:B------:R-:W-:Y:S04]  /*a8b0*/  LDS R38, [R30+0x12480] ;  /* 0x012480001e267984 */ /* 0x000fe80000000800 */
[----:B------:R-:W5:Y:S04]  /*a8c0*/  LDS R39, [R31+0x12480] ;  /* 0x012480001f277984 */ /* 0x000f680000000800 */
[----:B------:R-:W-:Y:S04]  /*a8d0*/  LDS R34, [R28+0x12480] ;  /* 0x012480001c227984 */ /* 0x000fe80000000800 */
[----:B------:R-:W3:Y:S01]  /*a8e0*/  LDS R35, [R29+0x12480] ;  /* 0x012480001d237984 */ /* 0x000ee20000000800 */
[C---:B-1----:R-:W-:Y:S08]  /*a8f0*/  HMMA.1688.F32.TF32 R76, R124.reuse, R100, R76 ;  /* 0x000000647c4c723c */ /* 0x042ff0000008104c */
[C---:B------:R-:W-:Y:S08]  /*a900*/  HMMA.1688.F32.TF32 R68, R124.reuse, R44, R68 ;  /* 0x0000002c7c44723c */ /* 0x040ff00000081044 */
[C---:B------:R-:W-:Y:S08]  /*a910*/  HMMA.1688.F32.TF32 R80, R124.reuse, R40, R80 ;  /* 0x000000287c50723c */ /* 0x040ff00000081050 */
[----:B------:R-:W-:Y:S01]  /*a920*/  HMMA.1688.F32.TF32 R120, R124, R112, R120 ;  /* 0x000000707c78723c */ /* 0x000fe20000081078 */
[----:B------:R-:W-:Y:S04]  /*a930*/  LDS R124, [R30+0x12800] ;  /* 0x012800001e7c7984 */ /* 0x000fe80000000800 */
[----:B------:R-:W-:Y:S03]  /*a940*/  LDS R126, [R30+0x12c00] ;  /* 0x012c00001e7e7984 */ /* 0x000fe60000000800 */
[C---:B---3--:R-:W-:Y:S01]  /*a950*/  HMMA.1688.F32.TF32 R72, R84.reuse, R100, R72 ;  /* 0x000000645448723c */ /* 0x048fe20000081048 */
[----:B------:R-:W-:Y:S04]  /*a960*/  LDS R125, [R31+0x12800] ;  /* 0x012800001f7d7984 */ /* 0x000fe80000000800 */
[----:B------:R-:W1:Y:S03]  /*a970*/  LDS R127, [R31+0x12c00] ;  /* 0x012c00001f7f7984 */ /* 0x000e660000000800 */
[C---:B------:R-:W-:Y:S08]  /*a980*/  HMMA.1688.F32.TF32 R64, R84.reuse, R44, R64 ;  /* 0x0000002c5440723c */ /* 0x040ff00000081040 */
[C---:B------:R-:W-:Y:S08]  /*a990*/  HMMA.1688.F32.TF32 R116, R84.reuse, R40, R116 ;  /* 0x000000285474723c */ /* 0x040ff00000081074 */
[----:B------:R-:W-:Y:S01]  /*a9a0*/  HMMA.1688.F32.TF32 R108, R84, R112, R108 ;  /* 0x00000070546c723c */ /* 0x000fe2000008106c */
[----:B------:R-:W-:Y:S04]  /*a9b0*/  LDS R84, [R28+0x12800] ;  /* 0x012800001c547984 */ /* 0x000fe80000000800 */
[----:B------:R-:W-:Y:S03]  /*a9c0*/  LDS R86, [R28+0x12c00] ;  /* 0x012c00001c567984 */ /* 0x000fe60000000800 */
[C---:B-----5:R-:W-:Y:S01]  /*a9d0*/  HMMA.1688.F32.TF32 R48, R36.reuse, R100, R48 ;  /* 0x000000642430723c */ /* 0x060fe20000081030 */
[----:B------:R-:W-:Y:S04]  /*a9e0*/  LDS R85, [R29+0x12800] ;  /* 0x012800001d557984 */ /* 0x000fe80000000800 */
[----:B------:R-:W3:Y:S03]  /*a9f0*/  LDS R87, [R29+0x12c00] ;  /* 0x012c00001d577984 */ /* 0x000ee60000000800 */
[C---:B------:R-:W-:Y:S08]  /*aa00*/  HMMA.1688.F32.TF32 R52, R36.reuse, R44, R52 ;  /* 0x0000002c2434723c */ /* 0x040ff00000081034 */
[C---:B------:R-:W-:Y:S08]  /*aa10*/  HMMA.1688.F32.TF32 R104, R36.reuse, R40, R104 ;  /* 0x000000282468723c */ /* 0x040ff00000081068 */
[----:B------:R-:W-:Y:S01]  /*aa20*/  HMMA.1688.F32.TF32 R96, R36, R112, R96 ;  /* 0x000000702460723c */ /* 0x000fe20000081060 */
[----:B------:R-:W-:Y:S04]  /*aa30*/  LDS R36, [R30+0x12880] ;  /* 0x012880001e247984 */ /* 0x000fe80000000800 */
[----:B------:R-:W-:Y:S03]  /*aa40*/  LDS R38, [R30+0x12c80] ;  /* 0x012c80001e267984 */ /* 0x000fe60000000800 */
[C---:B------:R-:W-:Y:S01]  /*aa50*/  HMMA.1688.F32.TF32 R56, R32.reuse, R100, R56 ;  /* 0x000000642038723c */ /* 0x040fe20000081038 */
[----:B------:R-:W-:Y:S04]  /*aa60*/  LDS R37, [R31+0x12880] ;  /* 0x012880001f257984 */ /* 0x000fe80000000800 */
[----:B------:R-:W5:Y:S03]  /*aa70*/  LDS R39, [R31+0x12c80] ;  /* 0x012c80001f277984 */ /* 0x000f660000000800 */
[C---:B------:R-:W-:Y:S08]  /*aa80*/  HMMA.1688.F32.TF32 R60, R32.reuse, R44, R60 ;  /* 0x0000002c203c723c */ /* 0x040ff0000008103c */
[C---:B------:R-:W-:Y:S01]  /*aa90*/  HMMA.1688.F32.TF32 R92, R32.reuse, R40, R92 ;  /* 0x00000028205c723c */ /* 0x040fe2000008105c */
[----:B------:R-:W-:Y:S04]  /*aaa0*/  LDS R40, [R28+0x13080] ;  /* 0x013080001c287984 */ /* 0x000fe80000000800 */
[----:B------:R-:W-:Y:S03]  /*aab0*/  LDS R41, [R29+0x13080] ;  /* 0x013080001d297984 */ /* 0x000fe60000000800 */
[----:B------:R-:W-:Y:S01]  /*aac0*/  HMMA.1688.F32.TF32 R88, R32, R112, R88 ;  /* 0x000000702058723c */ /* 0x000fe20000081058 */
[----:B------:R-:W-:Y:S04]  /*aad0*/  LDS R32, [R28+0x12880] ;  /* 0x012880001c207984 */ /* 0x000fe80000000800 */
[----:B------:R-:W-:Y:S04]  /*aae0*/  LDS R34, [R28+0x12c80] ;  /* 0x012c80001c227984 */ /* 0x000fe80000000800 */
[----:B------:R-:W-:Y:S04]  /*aaf0*/  LDS R33, [R29+0x12880] ;  /* 0x012880001d217984 */ /* 0x000fe80000000800 */
[----:B------:R-:W4:Y:S01]  /*ab00*/  LDS R35, [R29+0x12c80] ;  /* 0x012c80001d237984 */ /* 0x000f220000000800 */
[-C--:B-1----:R-:W-:Y:S03]  /*ab10*/  HMMA.1688.F32.TF32 R76, R124, R102.reuse, R76 ;  /* 0x000000667c4c723c */ /* 0x082fe6000008104c */
[----:B------:R-:W-:Y:S04]  /*ab20*/  LDS R112, [R28+0x13000] ;  /* 0x013000001c707984 */ /* 0x000fe80000000800 */
[----:B------:R-:W-:Y:S01]  /*ab30*/  LDS R113, [R29+0x13000] ;  /* 0x013000001d717984 */ /* 0x000fe20000000800 */
[C---:B---3--:R-:W-:Y:S08]  /*ab40*/  HMMA.1688.F32.TF32 R72, R84.reuse, R102, R72 ;  /* 0x000000665448723c */ /* 0x048ff00000081048 */
[C---:B------:R-:W-:Y:S08]  /*ab50*/  HMMA.1688.F32.TF32 R64, R84.reuse, R46, R64 ;  /* 0x0000002e5440723c */ /* 0x040ff00000081040 */
[C---:B------:R-:W-:Y:S08]  /*ab60*/  HMMA.1688.F32.TF32 R116, R84.reuse, R42, R116 ;  /* 0x0000002a5474723c */ /* 0x040ff00000081074 */
[----:B------:R-:W-:Y:S08]  /*ab70*/  HMMA.1688.F32.TF32 R108, R84, R114, R108 ;  /* 0x00000072546c723c */ /* 0x000ff0000008106c */
[----:B-----5:R-:W-:Y:S08]  /*ab80*/  HMMA.1688.F32.TF32 R48, R36, R102, R48 ;  /* 0x000000662430723c */ /* 0x020ff00000081030 */
[-C--:B------:R-:W-:Y:S08]  /*ab90*/  HMMA.1688.F32.TF32 R68, R124, R46.reuse, R68 ;  /* 0x0000002e7c44723c */ /* 0x080ff00000081044 */
[C---:B------:R-:W-:Y:S08]  /*aba0*/  HMMA.1688.F32.TF32 R52, R36.reuse, R46, R52 ;  /* 0x0000002e2434723c */ /* 0x040ff00000081034 */
[C---:B------:R-:W-:Y:S08]  /*abb0*/  HMMA.1688.F32.TF32 R104, R36.reuse, R42, R104 ;  /* 0x0000002a2468723c */ /* 0x040ff00000081068 */
[----:B------:R-:W-:Y:S01]  /*abc0*/  HMMA.1688.F32.TF32 R96, R36, R114, R96 ;  /* 0x000000722460723c */ /* 0x000fe20000081060 */
[----:B------:R-:W-:Y:S07]  /*abd0*/  LDSM.16.M88.4 R36, [R5+0x80] ;  /* 0x000080000524783b */ /* 0x000fee0000000200 */
[C---:B----4-:R-:W-:Y:S01]  /*abe0*/  HMMA.1688.F32.TF32 R100, R32.reuse, R102, R56 ;  /* 0x000000662064723c */ /* 0x050fe20000081038 */
[----:B------:R-:W-:Y:S07]  /*abf0*/  LDSM.16.M88.4 R56, [R5+0x4080] ;  /* 0x004080000538783b */ /* 0x000fee0000000200 */
[C---:B------:R-:W-:Y:S01]  /*ac00*/  HMMA.1688.F32.TF32 R84, R32.reuse, R46, R60 ;  /* 0x0000002e2054723c */ /* 0x040fe2000008103c */
[----:B------:R-:W-:Y:S04]  /*ac10*/  LDSM.16.M88.4 R44, [R5+0x2080] ;  /* 0x00208000052c783b */ /* 0x000fe80000000200 */
[----:B------:R-:W-:Y:S03]  /*ac20*/  LDSM.16.M88.4 R60, [R5+0x6080] ;  /* 0x00608000053c783b */ /* 0x000fe60000000200 */
[C---:B------:R-:W-:Y:S08]  /*ac30*/  HMMA.1688.F32.TF32 R92, R32.reuse, R42, R92 ;  /* 0x0000002a205c723c */ /* 0x040ff0000008105c */
[----:B------:R-:W-:Y:S01]  /*ac40*/  HMMA.1688.F32.TF32 R88, R32, R114, R88 ;  /* 0x000000722058723c */ /* 0x000fe20000081058 */
[----:B------:R-:W-:Y:S04]  /*ac50*/  LDS R32, [R30+0x13080] ;  /* 0x013080001e207984 */ /* 0x000fe80000000800 */
[----:B------:R-:W-:Y:S04]  /*ac60*/  LDS R34, [R30+0x13480] ;  /* 0x013480001e227984 */ /* 0x000fe80000000800 */
[----:B------:R-:W-:Y:S04]  /*ac70*/  LDS R33, [R31+0x13080] ;  /* 0x013080001f217984 */ /* 0x000fe80000000800 */
[----:B------:R-:W1:Y:S01]  /*ac80*/  LDS R35, [R31+0x13480] ;  /* 0x013480001f237984 */ /* 0x000e620000000800 */
[C---:B------:R-:W-:Y:S03]  /*ac90*/  HMMA.1688.F32.TF32 R80, R124.reuse, R42, R80 ;  /* 0x0000002a7c50723c */ /* 0x040fe60000081050 */
[----:B------:R-:W-:Y:S04]  /*aca0*/  LDS R42, [R28+0x13480] ;  /* 0x013480001c2a7984 */ /* 0x000fe80000000800 */
[----:B------:R-:W3:Y:S01]  /*acb0*/  LDS R43, [R29+0x13480] ;  /* 0x013480001d2b7984 */ /* 0x000ee20000000800 */
[----:B------:R-:W-:Y:S03]  /*acc0*/  HMMA.1688.F32.TF32 R120, R124, R114, R120 ;  /* 0x000000727c78723c */ /* 0x000fe60000081078 */
[----:B------:R-:W-:Y:S04]  /*acd0*/  LDS R124, [R30+0x13000] ;  /* 0x013000001e7c7984 */ /* 0x000fe80000000800 */
[----:B------:R-:W-:Y:S04]  /*ace0*/  LDS R126, [R30+0x13400] ;  /* 0x013400001e7e7984 */ /* 0x000fe80000000800 */
[----:B------:R-:W-:Y:S04]  /*acf0*/  LDS R125, [R31+0x13000] ;  /* 0x013000001f7d7984 */ /* 0x000fe80000000800 */
[----:B------:R-:W4:Y:S04]  /*ad00*/  LDS R127, [R31+0x13400] ;  /* 0x013400001f7f7984 */ /* 0x000f280000000800 */
[----:B------:R-:W-:Y:S04]  /*ad10*/  LDS R114, [R28+0x13400] ;  /* 0x013400001c727984 */ /* 0x000fe80000000800 */
[----:B------:R-:W5:Y:S01]  /*ad20*/  LDS R115, [R29+0x13400] ;  /* 0x013400001d737984 */ /* 0x000f620000000800 */
[C---:B-1----:R-:W-:Y:S08]  /*ad30*/  HMMA.1688.F32.TF32 R48, R32.reuse, R36, R48 ;  /* 0x000000242030723c */ /* 0x042ff00000081030 */
[C---:B------:R-:W-:Y:S08]  /*ad40*/  HMMA.1688.F32.TF32 R52, R32.reuse, R44, R52 ;  /* 0x0000002c2034723c */ /* 0x040ff00000081034 */
[C---:B------:R-:W-:Y:S08]  /*ad50*/  HMMA.1688.F32.TF32 R104, R32.reuse, R56, R104 ;  /* 0x000000382068723c */ /* 0x040ff00000081068 */
[----:B------:R-:W-:Y:S01]  /*ad60*/  HMMA.1688.F32.TF32 R96, R32, R60, R96 ;  /* 0x0000003c2060723c */ /* 0x000fe20000081060 */
[----:B------:R-:W-:Y:S04]  /*ad70*/  LDS R32, [R30+0x13880] ;  /* 0x013880001e207984 */ /* 0x000fe80000000800 */
[----:B------:R-:W-:Y:S04]  /*ad80*/  LDS R34, [R30+0x13c80] ;  /* 0x013c80001e227984 */ /* 0x000fe80000000800 */
[----:B------:R-:W-:Y:S04]  /*ad90*/  LDS R33, [R31+0x13880] ;  /* 0x013880001f217984 */ /* 0x000fe80000000800 */
[----:B------:R-:W1:Y:S01]  /*ada0*/  LDS R35, [R31+0x13c80] ;  /* 0x013c80001f237984 */ /* 0x000e620000000800 */
[C---:B---3--:R-:W-:Y:S08]  /*adb0*/  HMMA.1688.F32.TF32 R100, R40.reuse, R36, R100 ;  /* 0x000000242864723c */ /* 0x048ff00000081064 */
[C---:B------:R-:W-:Y:S08]  /*adc0*/  HMMA.1688.F32.TF32 R84, R40.reuse, R44, R84 ;  /* 0x0000002c2854723c */ /* 0x040ff00000081054 */
[C---:B------:R-:W-:Y:S08]  /*add0*/  HMMA.1688.F32.TF32 R92, R40.reuse, R56, R92 ;  /* 0x00000038285c723c */ /* 0x040ff0000008105c */
[----:B------:R-:W-:Y:S01]  /*ade0*/  HMMA.1688.F32.TF32 R88, R40, R60, R88 ;  /* 0x0000003c2858723c */ /* 0x000fe20000081058 */
[----:B------:R-:W3:Y:S04]  /*adf0*/  LDL R43, [R1+0x70] ;  /* 0x00007000012b7983 */ /* 0x000ee80000100800 */
[----:B------:R-:W3:Y:S01]  /*ae00*/  LDL R42, [R1+0x40] ;  /* 0x00004000012a7983 */ /* 0x000ee20000100800 */
[----:B------:R-:W-:-:S03]  /*ae10*/  ISETP.GE.AND P0, PT, R3, UR6, PT ;  /* 0x0000000603007c0c */ /* 0x000fc6000bf06270 */
[----:B------:R-:W3:Y:S01]  /*ae20*/  LDL R41, [R1+0x68] ;  /* 0x0000680001297983 */ /* 0x000ee20000100800 */
[C---:B----4-:R-:W-:Y:S01]  /*ae30*/  HMMA.1688.F32.TF32 R76, R124.reuse, R36, R76 ;  /* 0x000000247c4c723c */ /* 0x050fe2000008104c */
[----:B------:R-:W-:Y:S02]  /*ae40*/  UIADD3 UR7, UR7, 0x1, URZ ;  /* 0x0000000107077890 */ /* 0x000fe4000fffe03f */
[----:B------:R-:W4:Y:S05]  /*ae50*/  LDL R40, [R1+0x38] ;  /* 0x0000380001287983 */ /* 0x000f2a0000100800 */
[----:B------:R-:W-:Y:S01]  /*ae60*/  HMMA.1688.F32.TF32 R68, R124, R44, R68 ;  /* 0x0000002c7c44723c */ /* 0x000fe20000081044 */
[----:B------:R-:W-:-:S02]  /*ae70*/  ISETP.LE.AND P3, PT, R252, UR4, PT ;  /* 0x00000004fc007c0c */ /* 0x000fc4000bf63270 */
[----:B------:R-:W-:-:S05]  /*ae80*/  SEL R5, RZ, 0x4, P0 ;  /* 0x00000004ff057807 */ /* 0x000fca0000000000 */
[----:B------:R-:W-:Y:S01]  /*ae90*/  HMMA.1688.F32.TF32 R80, R124, R56, R80 ;  /* 0x000000387c50723c */ /* 0x000fe20000081050 */
[----:B------:R-:W-:-:S07]  /*aea0*/  UISETP.GT.AND UP0, UPT, UR7, 0x1, UPT ;  /* 0x000000010700788c */ /* 0x000fce000bf04270 */
[----:B------:R-:W-:Y:S01]  /*aeb0*/  HMMA.1688.F32.TF32 R120, R124, R60, R120 ;  /* 0x0000003c7c78723c */ /* 0x000fe20000081078 */
[----:B------:R-:W-:Y:S04]  /*aec0*/  LDS R124, [R30+0x13800] ;  /* 0x013800001e7c7984 */ /* 0x000fe80000000800 */
[----:B------:R1:W-:Y:S03]  /*aed0*/  LDS R126, [R30+0x13c00] ;  /* 0x013c00001e7e7984 */ /* 0x0003e60000000800 */
[C---:B-----5:R-:W-:Y:S01]  /*aee0*/  HMMA.1688.F32.TF32 R72, R112.reuse, R36, R72 ;  /* 0x000000247048723c */ /* 0x060fe20000081048 */
[----:B------:R-:W-:Y:S04]  /*aef0*/  LDS R125, [R31+0x13800] ;  /* 0x013800001f7d7984 */ /* 0x000fe80000000800 */
[----:B------:R5:W2:Y:S03]  /*af00*/  LDS R127, [R31+0x13c00] ;  /* 0x013c00001f7f7984 */ /* 0x000aa60000000800 */
[----:B------:R-:W-:Y:S01]  /*af10*/  HMMA.1688.F32.TF32 R64, R112, R44, R64 ;  /* 0x0000002c7040723c */ /* 0x000fe20000081040 */
[----:B------:R-:W-:-:S07]  /*af20*/  IMAD R37, R3, c[0x0][0x188], RZ ;  /* 0x0000620003257a24 */ /* 0x000fce00078e02ff */
[C---:B------:R-:W-:Y:S08]  /*af30*/  HMMA.1688.F32.TF32 R116, R112.reuse, R56, R116 ;  /* 0x000000387074723c */ /* 0x040ff00000081074 */
[----:B------:R-:W-:Y:S01]  /*af40*/  HMMA.1688.F32.TF32 R108, R112, R60, R108 ;  /* 0x0000003c706c723c */ /* 0x000fe2000008106c */
[----:B------:R-:W-:Y:S04]  /*af50*/  LDS R112, [R28+0x13800] ;  /* 0x013800001c707984 */ /* 0x000fe80000000800 */
[----:B------:R-:W-:Y:S03]  /*af60*/  LDS R114, [R28+0x13c00] ;  /* 0x013c00001c727984 */ /* 0x000fe60000000800 */
[C---:B-1----:R-:W-:Y:S01]  /*af70*/  HMMA.1688.F32.TF32 R48, R32.reuse, R38, R48 ;  /* 0x000000262030723c */ /* 0x042fe20000081030 */
[----:B------:R-:W-:Y:S04]  /*af80*/  LDS R113, [R29+0x13800] ;  /* 0x013800001d717984 */ /* 0x000fe80000000800 */
[----:B------:R-:W-:Y:S03]  /*af90*/  LDS R115, [R29+0x13c00] ;  /* 0x013c00001d737984 */ /* 0x000fe60000000800 */
[C---:B------:R-:W-:Y:S08]  /*afa0*/  HMMA.1688.F32.TF32 R52, R32.reuse, R46, R52 ;  /* 0x0000002e2034723c */ /* 0x040ff00000081034 */
[C---:B------:R-:W-:Y:S08]  /*afb0*/  HMMA.1688.F32.TF32 R104, R32.reuse, R58, R104 ;  /* 0x0000003a2068723c */ /* 0x040ff00000081068 */
[----:B------:R-:W-:Y:S01]  /*afc0*/  HMMA.1688.F32.TF32 R96, R32, R62, R96 ;  /* 0x0000003e2060723c */ /* 0x000fe20000081060 */
[----:B------:R-:W-:Y:S04]  /*afd0*/  LDS R32, [R28+0x13880] ;  /* 0x013880001c207984 */ /* 0x000fe80000000800 */
[----:B------:R1:W-:Y:S04]  /*afe0*/  LDS R34, [R28+0x13c80] ;  /* 0x013c80001c227984 */ /* 0x0003e80000000800 */
[----:B------:R-:W-:Y:S04]  /*aff0*/  LDS R33, [R29+0x13880] ;  /* 0x013880001d217984 */ /* 0x000fe80000000800 */
[----:B------:R1:W1:Y:S01]  /*b000*/  LDS R35, [R29+0x13c80] ;  /* 0x013c80001d237984 */ /* 0x0002620000000800 */
[----:B------:R-:W-:Y:S01]  /*b010*/  SEL R5, R5, RZ, !P3 ;  /* 0x000000ff05057207 */ /* 0x000fe20005800000 */
[----:B------:R-:W-:Y:S01]  /*b020*/  IMAD.SHL.U32 R37, R37, 0x4, RZ ;  /* 0x0000000425257824 */ /* 0x000fe200078e00ff */
[----:B------:R-:W-:Y:S01]  /*b030*/  USEL UR7, UR7, URZ, !UP0 ;  /* 0x0000003f07077287 */ /* 0x000fe2000c000000 */
[----:B------:R-:W-:Y:S01]  /*b040*/  IMAD.MOV.U32 R30, RZ, RZ, R244 ;  /* 0x000000ffff1e7224 */ /* 0x000fe200078e00f4 */
[----:B------:R-:W-:Y:S01]  /*b050*/  ISETP.NE.U32.AND P0, PT, R5, RZ, PT ;  /* 0x000000ff0500720c */ /* 0x000fe20003f05070 */
[----:B-----5:R-:W-:Y:S01]  /*b060*/  IMAD.MOV.U32 R31, RZ, RZ, R243 ;  /* 0x000000ffff1f7224 */ /* 0x020fe200078e00f3 */
[----:B------:R-:W-:Y:S01]  /*b070*/  LOP3.LUT R45, R3, 0x8, RZ, 0xfc, !PT ;  /* 0x00000008032d7812 */ /* 0x000fe200078efcff */
[----:B--2---:R-:W-:Y:S01]  /*b080*/  HMMA.1688.F32.TF32 R76, R124, R38, R76 ;  /* 0x000000267c4c723c */ /* 0x004fe2000008104c */
[----:B------:R-:W-:Y:S01]  /*b090*/  IADD3 R36, P1, R37, R30, RZ ;  /* 0x0000001e25247210 */ /* 0x000fe20007f3e0ff */
[----:B------:R-:W-:Y:S01]  /*b0a0*/  IMAD.U32 R5, RZ, RZ, UR7 ;  /* 0x00000007ff057e24 */ /* 0x000fe2000f8e00ff */
[----:B------:R-:W-:Y:S01]  /*b0b0*/  LOP3.LUT R44, R3, 0x10, RZ, 0xfc, !PT ;  /* 0x00000010032c7812 */ /* 0x000fe200078efcff */
[----:B------:R-:W2:Y:S02]  /*b0c0*/  LDL R61, [R1+0x74] ;  /* 0x00007400013d7983 */ /* 0x000ea40000100800 */
[----:B------:R-:W-:-:S02]  /*b0d0*/  IMAD.X R37, R31, 0x1, R6, P1 ;  /* 0x000000011f257824 */ /* 0x000fc400008e0606 */
[----:B------:R-:W-:Y:S01]  /*b0e0*/  IMAD R5, R5, 0x4000, R0 ;  /* 0x0000400005057824 */ /* 0x000fe200078e0200 */
[----:B------:R-:W-:Y:S06]  /*b0f0*/  BAR.SYNC.DEFER_BLOCKING 0x0 ;  /* 0x0000000000007b1d */ /* 0x000fec0000010000 */
[----:B------:R-:W5:Y:S04]  /*b100*/  LDL R56, [R1+0x44] ;  /* 0x0000440001387983 */ /* 0x000f680000100800 */
[----:B------:R-:W2:Y:S04]  /*b110*/  LDL R60, [R1+0x6c] ;  /* 0x00006c00013c7983 */ /* 0x000ea80000100800 */
[----:B------:R-:W2:Y:S04]  /*b120*/  LDL R57, [R1+0x3c] ;  /* 0x00003c0001397983 */ /* 0x000ea80000100800 */
[----:B------:R-:W-:Y:S01]  /*b130*/  @!PT LDS RZ, [RZ] ;  /* 0x00000000fffff984 */ /* 0x000fe20000000800 */
[----:B------:R-:W-:Y:S01]  /*b140*/  @!PT LDS RZ, [RZ] ;  /* 0x00000000fffff984 */ /* 0x000fe20000000800 */
[----:B------:R-:W-:Y:S01]  /*b150*/  @!PT LDS RZ, [RZ] ;  /* 0x00000000fffff984 */ /* 0x000fe20000000800 */
[----:B------:R1:W-:Y:S04]  /*b160*/  LDGSTS.E [R5+0x10000], [R36.64], P0 ;  /* 0x1000000024057fae */ /* 0x0003e8000812184a */
[----:B-1----:R-:W2:Y:S04]  /*b170*/  LDL R37, [R1+0x60] ;  /* 0x0000600001257983 */ /* 0x002ea80000100800 */
[----:B------:R-:W5:Y:S01]  /*b180*/  LDL R36, [R1+0x30] ;  /* 0x0000300001247983 */ /* 0x000f620000100800 */
[----:B------:R-:W-:-:S04]  /*b190*/  LOP3.LUT R6, R3, 0x4, RZ, 0xfc, !PT ;  /* 0x0000000403067812 */ /* 0x000fc800078efcff */
[----:B------:R-:W-:-:S04]  /*b1a0*/  ISETP.GE.AND P0, PT, R6, UR6, PT ;  /* 0x0000000606007c0c */ /* 0x000fc8000bf06270 */
[----:B------:R-:W-:-:S04]  /*b1b0*/  SEL R6, RZ, 0x4, P0 ;  /* 0x00000004ff067807 */ /* 0x000fc80000000000 */
[----:B------:R-:W-:Y:S02]  /*b1c0*/  SEL R6, R6, RZ, !P3 ;  /* 0x000000ff06067207 */ /* 0x000fe40005800000 */
[----:B------:R-:W-:Y:S02]  /*b1d0*/  ISETP.GE.AND P0, PT, R45, UR6, PT ;  /* 0x000000062d007c0c */ /* 0x000fe4000bf06270 */
[----:B------:R-:W-:Y:S02]  /*b1e0*/  ISETP.NE.U32.AND P1, PT, R6, RZ, PT ;  /* 0x000000ff0600720c */ /* 0x000fe40003f25070 */
[----:B------:R-:W-:Y:S02]  /*b1f0*/  SEL R6, RZ, 0x4, P0 ;  /* 0x00000004ff067807 */ /* 0x000fe40000000000 */
[----:B------:R-:W-:Y:S02]  /*b200*/  IADD3 R28, P2, R132, R30, RZ ;  /* 0x0000001e841c7210 */ /* 0x000fe40007f5e0ff */
[----:B------:R-:W-:-:S03]  /*b210*/  SEL R6, R6, RZ, !P3 ;  /* 0x000000ff06067207 */ /* 0x000fc60005800000 */
[----:B------:R-:W-:Y:S01]  /*b220*/  IMAD.X R29, R31, 0x1, R133, P2 ;  /* 0x000000011f1d7824 */ /* 0x000fe200010e0685 */
[----:B------:R-:W-:-:S04]  /*b230*/  ISETP.NE.U32.AND P0, PT, R6, RZ, PT ;  /* 0x000000ff0600720c */ /* 0x000fc80003f05070 */
[----:B------:R1:W-:Y:S01]  /*b240*/  LDGSTS.E [R5+0x10400], [R28.64], P1 ;  /* 0x104000001c057fae */ /* 0x0003e2000892184a */
[----:B------:R-:W-:Y:S02]  /*b250*/  LOP3.LUT R45, R3, 0xc, RZ, 0xfc, !PT ;  /* 0x0000000c032d7812 */ /* 0x000fe400078efcff */
[----:B-1----:R-:W-:-:S05]  /*b260*/  IADD3 R28, P1, R134, R30, RZ ;  /* 0x0000001e861c7210 */ /* 0x002fca0007f3e0ff */
[----:B------:R-:W-:-:S05]  /*b270*/  IMAD.X R29, R31, 0x1, R135, P1 ;  /* 0x000000011f1d7824 */ /* 0x000fca00008e0687 */
[----:B------:R3:W-:Y:S01]  /*b280*/  LDGSTS.E [R5+0x10800], [R28.64], P0 ;  /* 0x108000001c057fae */ /* 0x0007e2000812184a */
[----:B------:R-:W-:-:S04]  /*b290*/  ISETP.GE.AND P0, PT, R45, UR6, PT ;  /* 0x000000062d007c0c */ /* 0x000fc8000bf06270 */
[----:B------:R-:W-:-:S04]  /*b2a0*/  SEL R6, RZ, 0x4, P0 ;  /* 0x00000004ff067807 */ /* 0x000fc80000000000 */
[----:B------:R-:W-:Y:S02]  /*b2b0*/  SEL R6, R6, RZ, !P3 ;  /* 0x000000ff06067207 */ /* 0x000fe40005800000 */
[----:B------:R-:W-:Y:S02]  /*b2c0*/  ISETP.GE.AND P0, PT, R44, UR6, PT ;  /* 0x000000062c007c0c */ /* 0x000fe4000bf06270 */
[----:B------:R-:W-:Y:S02]  /*b2d0*/  ISETP.NE.U32.AND P1, PT, R6, RZ, PT ;  /* 0x000000ff0600720c */ /* 0x000fe40003f25070 */
[----:B------:R-:W-:-:S04]  /*b2e0*/  SEL R6, RZ, 0x4, P0 ;  /* 0x00000004ff067807 */ /* 0x000fc80000000000 */
[----:B------:R-:W-:-:S04]  /*b2f0*/  SEL R6, R6, RZ, !P3 ;  /* 0x000000ff06067207 */ /* 0x000fc80005800000 */
[----:B------:R-:W-:Y:S02]  /*b300*/  ISETP.NE.U32.AND P0, PT, R6, RZ, PT ;  /* 0x000000ff0600720c */ /* 0x000fe40003f05070 */
[----:B---3--:R-:W-:-:S05]  /*b310*/  IADD3 R28, P2, R43, R30, RZ ;  /* 0x0000001e2b1c7210 */ /* 0x008fca0007f5e0ff */
[----:B------:R-:W-:-:S05]  /*b320*/  IMAD.X R29, R31, 0x1, R42, P2 ;  /* 0x000000011f1d7824 */ /* 0x000fca00010e062a */
[----:B------:R1:W-:Y:S02]  /*b330*/  LDGSTS.E [R5+0x10c00], [R28.64], P1 ;  /* 0x10c000001c057fae */ /* 0x0003e4000892184a */
[----:B-1----:R-:W-:Y:S02]  /*b340*/  IADD3 R28, P1, R41, R30, RZ ;  /* 0x0000001e291c7210 */ /* 0x002fe40007f3e0ff */
[----:B------:R-:W-:-:S03]  /*b350*/  LOP3.LUT R41, R3, 0x14, RZ, 0xfc, !PT ;  /* 0x0000001403297812 */ /* 0x000fc600078efcff */
[----:B----4-:R-:W-:-:S05]  /*b360*/  IMAD.X R29, R31, 0x1, R40, P1 ;  /* 0x000000011f1d7824 */ /* 0x010fca00008e0628 */
[----:B------:R2:W-:Y:S01]  /*b370*/  LDGSTS.E [R5+0x11000], [R28.64], P0 ;  /* 0x110000001c057fae */ /* 0x0005e2000812184a */
[----:B------:R-:W-:Y:S02]  /*b380*/  ISETP.GE.AND P0, PT, R41, UR6, PT ;  /* 0x0000000629007c0c */ /* 0x000fe4000bf06270 */
[----:B------:R-:W-:Y:S02]  /*b390*/  LOP3.LUT R40, R3, 0x18, RZ, 0xfc, !PT ;  /* 0x0000001803287812 */ /* 0x000fe400078efcff */
[----:B------:R-:W-:Y:S02]  /*b3a0*/  SEL R6, RZ, 0x4, P0 ;  /* 0x00000004ff067807 */ /* 0x000fe40000000000 */
[----:B------:R-:W-:Y:S02]  /*b3b0*/  ISETP.GE.AND P0, PT, R40, UR6, PT ;  /* 0x0000000628007c0c */ /* 0x000fe4000bf06270 */
[----:B------:R-:W-:-:S04]  /*b3c0*/  SEL R6, R6, RZ, !P3 ;  /* 0x000000ff06067207 */ /* 0x000fc80005800000 */
[----:B------:R-:W-:Y:S02]  /*b3d0*/  ISETP.NE.U32.AND P1, PT, R6, RZ, PT ;  /* 0x000000ff0600720c */ /* 0x000fe40003f25070 */
[----:B------:R-:W-:-:S04]  /*b3e0*/  SEL R6, RZ, 0x4, P0 ;  /* 0x00000004ff067807 */ /* 0x000fc80000000000 */
[----:B------:R-:W-:-:S04]  /*b3f0*/  SEL R6, R6, RZ, !P3 ;  /* 0x000000ff06067207 */ /* 0x000fc80005800000 */
[----:B------:R-:W-:Y:S02]  /*b400*/  ISETP.NE.U32.AND P0, PT, R6, RZ, PT ;  /* 0x000000ff0600720c */ /* 0x000fe40003f05070 */
[----:B--2---:R-:W-:Y:S02]  /*b410*/  IADD3 R28, P2, R37, R30, RZ ;  /* 0x0000001e251c7210 */ /* 0x004fe40007f5e0ff */
[----:B------:R-:W-:-:S03]  /*b420*/  LOP3.LUT R37, R3, 0x18, RZ, 0xfc, !PT ;  /* 0x0000001803257812 */ /* 0x000fc600078efcff */
[----:B-----5:R-:W-:Y:S02]  /*b430*/  IMAD.X R29, R31, 0x1, R36, P2 ;  /* 0x000000011f1d7824 */ /* 0x020fe400010e0624 */
[----:B------:R-:W-:-:S03]  /*b440*/  IMAD R37, R37, c[0x0][0x188], RZ ;  /* 0x0000620025257a24 */ /* 0x000fc600078e02ff */
[----:B------:R1:W-:Y:S01]  /*b450*/  LDGSTS.E [R5+0x11400], [R28.64], P1 ;  /* 0x114000001c057fae */ /* 0x0003e2000892184a */
[----:B------:R-:W-:Y:S01]  /*b460*/  LOP3.LUT R36, R3, 0x1c, RZ, 0xfc, !PT ;  /* 0x0000001c03247812 */ /* 0x000fe200078efcff */
[----:B-1----:R-:W-:Y:S01]  /*b470*/  IMAD.WIDE R28, R37, 0x4, R30 ;  /* 0x00000004251c7825 */ /* 0x002fe200078e021e */
[----:B------:R-:W-:-:S04]  /*b480*/  LOP3.LUT R37, R3, 0x20, RZ, 0xfc, !PT ;  /* 0x0000002003257812 */ /* 0x000fc800078efcff */
[----:B------:R1:W-:Y:S01]  /*b490*/  LDGSTS.E [R5+0x11800], [R28.64], P0 ;  /* 0x118000001c057fae */ /* 0x0003e2000812184a */
[----:B------:R-:W-:Y:S02]  /*b4a0*/  ISETP.GE.AND P0, PT, R36, UR6, PT ;  /* 0x0000000624007c0c */ /* 0x000fe4000bf06270 */
[----:B------:R-:W-:Y:S02]  /*b4b0*/  LOP3.LUT R36, R3, 0x24, RZ, 0xfc, !PT ;  /* 0x0000002403247812 */ /* 0x000fe400078efcff */
[----:B------:R-:W-:Y:S02]  /*b4c0*/  SEL R6, RZ, 0x4, P0 ;  /* 0x00000004ff067807 */ /* 0x000fe40000000000 */
[----:B------:R-:W-:Y:S02]  /*b4d0*/  ISETP.GE.AND P0, PT, R37, UR6, PT ;  /* 0x0000000625007c0c */ /* 0x000fe4000bf06270 */
[----:B------:R-:W-:Y:S02]  /*b4e0*/  ISETP.GE.AND P1, PT, R36, UR6, PT ;  /* 0x0000000624007c0c */ /* 0x000fe4000bf26270 */
[----:B------:R-:W-:-:S02]  /*b4f0*/  LOP3.LUT R36, R3, 0x1c, RZ, 0xfc, !PT ;  /* 0x0000001c03247812 */ /* 0x000fc400078efcff */
[----:B-1----:R-:W-:Y:S02]  /*b500*/  SEL R28, RZ, 0x4, P0 ;  /* 0x00000004ff1c7807 */ /* 0x002fe40000000000 */
[----:B------:R-:W-:Y:S01]  /*b510*/  SEL R6, R6, RZ, !P3 ;  /* 0x000000ff06067207 */ /* 0x000fe20005800000 */
[----:B------:R-:W-:Y:S01]  /*b520*/  IMAD R36, R36, c[0x0][0x188], RZ ;  /* 0x0000620024247a24 */ /* 0x000fe200078e02ff */
[----:B------:R-:W-:Y:S02]  /*b530*/  SEL R28, R28, RZ, !P3 ;  /* 0x000000ff1c1c7207 */ /* 0x000fe40005800000 */
[----:B------:R-:W-:Y:S02]  /*b540*/  ISETP.NE.U32.AND P2, PT, R6, RZ, PT ;  /* 0x000000ff0600720c */ /* 0x000fe40003f45070 */
[----:B------:R-:W-:Y:S01]  /*b550*/  ISETP.NE.U32.AND P0, PT, R28, RZ, PT ;  /* 0x000000ff1c00720c */ /* 0x000fe20003f05070 */
[----:B------:R-:W-:Y:S01]  /*b560*/  IMAD.WIDE R28, R36, 0x4, R30 ;  /* 0x00000004241c7825 */ /* 0x000fe200078e021e */
[----:B------:R-:W-:-:S02]  /*b570*/  LOP3.LUT R36, R3, 0x20, RZ, 0xfc, !PT ;  /* 0x0000002003247812 */ /* 0x000fc400078efcff */
[----:B------:R-:W-:Y:S02]  /*b580*/  SEL R6, RZ, 0x4, P1 ;  /* 0x00000004ff067807 */ /* 0x000fe40000800000 */
[----:B------:R-:W-:Y:S01]  /*b590*/  LOP3.LUT R37, R3, 0x24, RZ, 0xfc, !PT ;  /* 0x0000002403257812 */ /* 0x000fe200078efcff */
[----:B------:R-:W-:Y:S01]  /*b5a0*/  IMAD R36, R36, c[0x0][0x188], RZ ;  /* 0x0000620024247a24 */ /* 0x000fe200078e02ff */
[----:B------:R-:W-:-:S03]  /*b5b0*/  SEL R6, R6, RZ, !P3 ;  /* 0x000000ff06067207 */ /* 0x000fc60005800000 */
[----:B------:R1:W-:Y:S01]  /*b5c0*/  LDGSTS.E [R5+0x11c00], [R28.64], P2 ;  /* 0x11c000001c057fae */ /* 0x0003e2000912184a */
[----:B------:R-:W-:Y:S01]  /*b5d0*/  ISETP.NE.U32.AND P1, PT, R6, RZ, PT ;  /* 0x000000ff0600720c */ /* 0x000fe20003f25070 */
[----:B------:R-:W-:Y:S02]  /*b5e0*/  IMAD R37, R37, c[0x0][0x188], RZ ;  /* 0x0000620025257a24 */ /* 0x000fe400078e02ff */
[----:B-1----:R-:W-:Y:S01]  /*b5f0*/  IMAD.WIDE R28, R36, 0x4, R30 ;  /* 0x00000004241c7825 */ /* 0x002fe200078e021e */
[----:B------:R-:W-:-:S04]  /*b600*/  LOP3.LUT R36, R3, 0x28, RZ, 0xfc, !PT ;  /* 0x0000002803247812 */ /* 0x000fc800078efcff */
[----:B------:R1:W-:Y:S01]  /*b610*/  LDGSTS.E [R5+0x12000], [R28.64], P0 ;  /* 0x120000001c057fae */ /* 0x0003e2000812184a */
[----:B------:R-:W-:Y:S02]  /*b620*/  ISETP.GE.AND P0, PT, R36, UR6, PT ;  /* 0x0000000624007c0c */ /* 0x000fe4000bf06270 */
[----:B------:R-:W-:Y:S02]  /*b630*/  LOP3.LUT R36, R3, 0x30, RZ, 0xfc, !PT ;  /* 0x0000003003247812 */ /* 0x000fe400078efcff */
[----:B------:R-:W-:Y:S01]  /*b640*/  SEL R6, RZ, 0x4, P0 ;  /* 0x00000004ff067807 */ /* 0x000fe20000000000 */
[----:B-1----:R-:W-:Y:S01]  /*b650*/  IMAD.WIDE R28, R37, 0x4, R30 ;  /* 0x00000004251c7825 */ /* 0x002fe200078e021e */
[----:B------:R-:W-:-:S04]  /*b660*/  LOP3.LUT R37, R3, 0x2c, RZ, 0xfc, !PT ;  /* 0x0000002c03257812 */ /* 0x000fc800078efcff */
[----:B------:R-:W-:Y:S01]  /*b670*/  ISETP.GE.AND P0, PT, R37, UR6, PT ;  /* 0x0000000625007c0c */ /* 0x000fe2000bf06270 */
[----:B------:R1:W-:Y:S01]  /*b680*/  LDGSTS.E [R5+0x12400], [R28.64], P1 ;  /* 0x124000001c057fae */ /* 0x0003e2000892184a */
[----:B------:R-:W-:Y:S02]  /*b690*/  ISETP.GE.AND P1, PT, R36, UR6, PT ;  /* 0x0000000624007c0c */ /* 0x000fe4000bf26270 */
[----:B------:R-:W-:Y:S02]  /*b6a0*/  LOP3.LUT R36, R3, 0x28, RZ, 0xfc, !PT ;  /* 0x0000002803247812 */ /* 0x000fe400078efcff */
[----:B------:R-:W-:Y:S02]  /*b6b0*/  SEL R6, R6, RZ, !P3 ;  /* 0x000000ff06067207 */ /* 0x000fe40005800000 */
[----:B-1----:R-:W-:Y:S01]  /*b6c0*/  SEL R28, RZ, 0x4, P0 ;  /* 0x00000004ff1c7807 */ /* 0x002fe20000000000 */
[----:B------:R-:W-:Y:S01]  /*b6d0*/  IMAD R36, R36, c[0x0][0x188], RZ ;  /* 0x0000620024247a24 */ /* 0x000fe200078e02ff */
[----:B------:R-:W-:-:S02]  /*b6e0*/  ISETP.NE.U32.AND P2, PT, R6, RZ, PT ;  /* 0x000000ff0600720c */ /* 0x000fc40003f45070 */
[----:B------:R-:W-:-:S04]  /*b6f0*/  SEL R28, R28, RZ, !P3 ;  /* 0x000000ff1c1c7207 */ /* 0x000fc80005800000 */
[----:B------:R-:W-:Y:S01]  /*b700*/  ISETP.NE.U32.AND P0, PT, R28, RZ, PT ;  /* 0x000000ff1c00720c */ /* 0x000fe20003f05070 */
[----:B------:R-:W-:Y:S01]  /*b710*/  IMAD.WIDE R28, R36, 0x4, R30 ;  /* 0x00000004241c7825 */ /* 0x000fe200078e021e */
[C---:B------:R-:W-:Y:S02]  /*b720*/  LOP3.LUT R36, R3.reuse, 0x2c, RZ, 0xfc, !PT ;  /* 0x0000002c03247812 */ /* 0x040fe400078efcff */
[----:B------:R-:W-:-:S03]  /*b730*/  LOP3.LUT R37, R3, 0x30, RZ, 0xfc, !PT ;  /* 0x0000003003257812 */ /* 0x000fc600078efcff */
[----:B------:R-:W-:Y:S01]  /*b740*/  IMAD R36, R36, c[0x0][0x188], RZ ;  /* 0x0000620024247a24 */ /* 0x000fe200078e02ff */
[----:B------:R1:W-:Y:S01]  /*b750*/  LDGSTS.E [R5+0x12800], [R28.64], P2 ;  /* 0x128000001c057fae */ /* 0x0003e2000912184a */
[----:B------:R-:W-:Y:S01]  /*b760*/  SEL R6, RZ, 0x4, P1 ;  /* 0x00000004ff067807 */ /* 0x000fe20000800000 */
[----:B------:R-:W-:-:S03]  /*b770*/  IMAD R37, R37, c[0x0][0x188], RZ ;  /* 0x0000620025257a24 */ /* 0x000fc600078e02ff */
[----:B------:R-:W-:Y:S01]  /*b780*/  SEL R6, R6, RZ, !P3 ;  /* 0x000000ff06067207 */ /* 0x000fe20005800000 */
[----:B-1----:R-:W-:Y:S01]  /*b790*/  IMAD.WIDE R28, R36, 0x4, R30 ;  /* 0x00000004241c7825 */ /* 0x002fe200078e021e */
[----:B------:R-:W-:-:S04]  /*b7a0*/  LOP3.LUT R36, R3, 0x34, RZ, 0xfc, !PT ;  /* 0x0000003403247812 */ /* 0x000fc800078efcff */
[----:B------:R1:W-:Y:S01]  /*b7b0*/  LDGSTS.E [R5+0x12c00], [R28.64], P0 ;  /* 0x12c000001c057fae */ /* 0x0003e2000812184a */
[----:B------:R-:W-:Y:S02]  /*b7c0*/  ISETP.GE.AND P0, PT, R36, UR6, PT ;  /* 0x0000000624007c0c */ /* 0x000fe4000bf06270 */
[----:B------:R-:W-:Y:S02]  /*b7d0*/  ISETP.NE.U32.AND P1, PT, R6, RZ, PT ;  /* 0x000000ff0600720c */ /* 0x000fe40003f25070 */
[----:B------:R-:W-:Y:S01]  /*b7e0*/  SEL R6, RZ, 0x4, P0 ;  /* 0x00000004ff067807 */ /* 0x000fe20000000000 */
[----:B-1----:R-:W-:Y:S01]  /*b7f0*/  IMAD.WIDE R28, R37, 0x4, R30 ;  /* 0x00000004251c7825 */ /* 0x002fe200078e021e */
[----:B------:R-:W-:-:S04]  /*b800*/  LOP3.LUT R37, R3, 0x38, RZ, 0xfc, !PT ;  /* 0x0000003803257812 */ /* 0x000fc800078efcff */
[----:B------:R-:W-:Y:S01]  /*b810*/  ISETP.GE.AND P0, PT, R37, UR6, PT ;  /* 0x0000000625007c0c */ /* 0x000fe2000bf06270 */
[----:B------:R-:W-:Y:S01]  /*b820*/  HMMA.1688.F32.TF32 R132, R32, R38, R100 ;  /* 0x000000262084723c */ /* 0x000fe20000081064 */
[----:B------:R-:W2:Y:S04]  /*b830*/  LDL R37, [R1+0x54] ;  /* 0x0000540001257983 */ /* 0x000ea80000100800 */
[----:B------:R-:W3:Y:S04]  /*b840*/  LDL R102, [R1+0x7c] ;  /* 0x00007c0001667983 */ /* 0x000ee80000100800 */
[----:B------:R-:W4:Y:S01]  /*b850*/  LDL R101, [R1+0x4c] ;  /* 0x00004c0001657983 */ /* 0x000f220000100800 */
[----:B------:R-:W-:-:S02]  /*b860*/  LOP3.LUT R36, R3, 0x3c, RZ, 0xfc, !PT ;  /* 0x0000003c03247812 */ /* 0x000fc400078efcff */
[----:B------:R-:W-:Y:S01]  /*b870*/  SEL R6, R6, RZ, !P3 ;  /* 0x000000ff06067207 */ /* 0x000fe20005800000 */
[----:B------:R1:W-:Y:S01]  /*b880*/  LDGSTS.E [R5+0x13000], [R28.64], P1 ;  /* 0x130000001c057fae */ /* 0x0003e2000892184a */
[----:B------:R-:W-:Y:S02]  /*b890*/  ISETP.GE.AND P1, PT, R36, UR6, PT ;  /* 0x0000000624007c0c */ /* 0x000fe4000bf26270 */
[----:B------:R-:W-:Y:S02]  /*b8a0*/  LOP3.LUT R36, R3, 0x34, RZ, 0xfc, !PT ;  /* 0x0000003403247812 */ /* 0x000fe400078efcff */
[----:B------:R-:W-:Y:S01]  /*b8b0*/  ISETP.NE.U32.AND P2, PT, R6, RZ, PT ;  /* 0x000000ff0600720c */ /* 0x000fe20003f45070 */
[----:B------:R-:W-:Y:S01]  /*b8c0*/  HMMA.1688.F32.TF32 R72, R112, R38, R72 ;  /* 0x000000267048723c */ /* 0x000fe20000081048 */
[----:B-1----:R-:W-:Y:S01]  /*b8d0*/  SEL R28, RZ, 0x4, P0 ;  /* 0x00000004ff1c7807 */ /* 0x002fe20000000000 */
[----:B------:R-:W-:-:S03]  /*b8e0*/  IMAD R36, R36, c[0x0][0x188], RZ ;  /* 0x0000620024247a24 */ /* 0x000fc600078e02ff */
[----:B------:R-:W-:Y:S02]  /*b8f0*/  SEL R28, R28, RZ, !P3 ;  /* 0x000000ff1c1c7207 */ /* 0x000fe40005800000 */
[C---:B------:R-:W-:Y:S02]  /*b900*/  LOP3.LUT R38, R3.reuse, 0x38, RZ, 0xfc, !PT ;  /* 0x0000003803267812 */ /* 0x040fe400078efcff */
[----:B------:R-:W-:Y:S01]  /*b910*/  ISETP.NE.U32.AND P0, PT, R28, RZ, PT ;  /* 0x000000ff1c00720c */ /* 0x000fe20003f05070 */
[--C-:B------:R-:W-:Y:S01]  /*b920*/  IMAD.WIDE R28, R36, 0x4, R30.reuse ;  /* 0x00000004241c7825 */ /* 0x100fe200078e021e */
[----:B------:R-:W-:Y:S02]  /*b930*/  SEL R6, RZ, 0x4, P1 ;  /* 0x00000004ff067807 */ /* 0x000fe40000800000 */
[----:B------:R-:W-:Y:S01]  /*b940*/  LOP3.LUT R36, R3, 0x3c, RZ, 0xfc, !PT ;  /* 0x0000003c03247812 */ /* 0x000fe200078efcff */
[----:B------:R-:W-:Y:S01]  /*b950*/  IMAD R38, R38, c[0x0][0x188], RZ ;  /* 0x0000620026267a24 */ /* 0x000fe200078e02ff */
[----:B------:R-:W-:Y:S01]  /*b960*/  SEL R6, R6, RZ, !P3 ;  /* 0x000000ff06067207 */ /* 0x000fe20005800000 */
[----:B------:R1:W-:Y:S02]  /*b970*/  LDGSTS.E [R5+0x13400], [R28.64], P2 ;  /* 0x134000001c057fae */ /* 0x0003e4000912184a */
[----:B------:R-:W-:Y:S01]  /*b980*/  IMAD R36, R36, c[0x0][0x188], RZ ;  /* 0x0000620024247a24 */ /* 0x000fe200078e02ff */
[----:B------:R-:W-:Y:S01]  /*b990*/  ISETP.NE.U32.AND P1, PT, R6, RZ, PT ;  /* 0x000000ff0600720c */ /* 0x000fe20003f25070 */
[----:B-1----:R-:W-:-:S05]  /*b9a0*/  IMAD.WIDE R28, R38, 0x4, R30 ;  /* 0x00000004261c7825 */ /* 0x002fca00078e021e */
[----:B------:R1:W-:Y:S02]  /*b9b0*/  LDGSTS.E [R5+0x13800], [R28.64], P0 ;  /* 0x138000001c057fae */ /* 0x0003e4000812184a */
[----:B-1----:R-:W-:Y:S01]  /*b9c0*/  IMAD.WIDE R28, R36, 0x4, R30 ;  /* 0x00000004241c7825 */ /* 0x002fe200078e021e */
[----:B------:R-:W-:-:S04]  /*b9d0*/  LOP3.LUT R36, R3, 0x2, RZ, 0xfc, !PT ;  /* 0x0000000203247812 */ /* 0x000fc800078efcff */
[----:B------:R-:W-:Y:S01]  /*b9e0*/  ISETP.GE.AND P0, PT, R36, UR6, PT ;  /* 0x0000000624007c0c */ /* 0x000fe2000bf06270 */
[----:B------:R1:W-:Y:S01]  /*b9f0*/  LDGSTS.E [R5+0x13c00], [R28.64], P1 ;  /* 0x13c000001c057fae */ /* 0x0003e2000892184a */
[C---:B------:R-:W-:Y:S01]  /*ba00*/  LOP3.LUT R36, R3.reuse, 0x6, RZ, 0xfc, !PT ;  /* 0x0000000603247812 */ /* 0x040fe200078efcff */
[----:B------:R-:W-:Y:S02]  /*ba10*/  IMAD R39, R3, c[0x0][0x188], RZ ;  /* 0x0000620003277a24 */ /* 0x000fe400078e02ff */
[----:B------:R-:W-:Y:S01]  /*ba20*/  IMAD.MOV.U32 R38, RZ, RZ, c[0x0][0x188] ;  /* 0x00006200ff267624 */ /* 0x000fe200078e00ff */
[----:B-1----:R-:W-:-:S04]  /*ba30*/  SEL R5, RZ, 0x4, P0 ;  /* 0x00000004ff057807 */ /* 0x002fc80000000000 */
[----:B------:R-:W-:Y:S01]  /*ba40*/  SEL R5, R5, RZ, !P3 ;  /* 0x000000ff05057207 */ /* 0x000fe20005800000 */
[----:B------:R-:W-:Y:S01]  /*ba50*/  IMAD R38, R38, 0x2, R39 ;  /* 0x0000000226267824 */ /* 0x000fe200078e0227 */
[----:B------:R-:W-:Y:S01]  /*ba60*/  ISETP.GE.AND P0, PT, R36, UR6, PT ;  /* 0x0000000624007c0c */ /* 0x000fe2000bf06270 */
[----:B------:R-:W5:Y:S01]  /*ba70*/  LDL R39, [R1+0x64] ;  /* 0x0000640001277983 */ /* 0x000f620000100800 */
[----:B------:R-:W-:Y:S01]  /*ba80*/  ISETP.NE.U32.AND P1, PT, R5, RZ, PT ;  /* 0x000000ff0500720c */ /* 0x000fe20003f25070 */
[----:B------:R-:W-:Y:S01]  /*ba90*/  IMAD.U32 R5, RZ, RZ, UR7 ;  /* 0x00000007ff057e24 */ /* 0x000fe2000f8e00ff */
[----:B------:R-:W-:Y:S01]  /*baa0*/  LOP3.LUT R36, R0, 0x40, RZ, 0x3c, !PT ;  /* 0x0000004000247812 */ /* 0x000fe200078e3cff */
[----:B------:R-:W-:-:S04]  /*bab0*/  IMAD.SHL.U32 R38, R38, 0x4, RZ ;  /* 0x0000000426267824 */ /* 0x000fc800078e00ff */
[----:B------:R-:W-:Y:S02]  /*bac0*/  IMAD R5, R5, 0x4000, R36 ;  /* 0x0000400005057824 */ /* 0x000fe400078e0224 */
[----:B------:R-:W5:Y:S01]  /*bad0*/  LDL R36, [R1+0x34] ;  /* 0x0000340001247983 */ /* 0x000f620000100800 */
[----:B------:R-:W-:Y:S02]  /*bae0*/  SEL R6, RZ, 0x4, P0 ;  /* 0x00000004ff067807 */ /* 0x000fe40000000000 */
[----:B------:R-:W-:Y:S02]  /*baf0*/  IADD3 R28, P0, R38, R30, RZ ;  /* 0x0000001e261c7210 */ /* 0x000fe40007f1e0ff */
[----:B------:R-:W5:Y:S03]  /*bb00*/  LDL R38, [R1+0x5c] ;  /* 0x00005c0001267983 */ /* 0x000f660000100800 */
[----:B--2---:R-:W-:-:S02]  /*bb10*/  IMAD.X R29, R31, 0x1, R37, P0 ;  /* 0x000000011f1d7824 */ /* 0x004fc400000e0625 */
[----:B------:R-:W2:Y:S01]  /*bb20*/  LDL R37, [R1+0x2c] ;  /* 0x00002c0001257983 */ /* 0x000ea20000100800 */
[----:B------:R-:W-:-:S03]  /*bb30*/  LOP3.LUT R100, R3, 0xa, RZ, 0xfc, !PT ;  /* 0x0000000a03647812 */ /* 0x000fc600078efcff */
[----:B------:R3:W-:Y:S01]  /*bb40*/  LDGSTS.E [R5+0x10200], [R28.64], P1 ;  /* 0x102000001c057fae */ /* 0x0007e2000892184a */
[----:B------:R-:W-:-:S04]  /*bb50*/  SEL R6, R6, RZ, !P3 ;  /* 0x000000ff06067207 */ /* 0x000fc80005800000 */
[----:B------:R-:W-:Y:S02]  /*bb60*/  ISETP.NE.U32.AND P2, PT, R6, RZ, PT ;  /* 0x000000ff0600720c */ /* 0x000fe40003f45070 */
[----:B---3--:R-:W-:-:S05]  /*bb70*/  IADD3 R28, P0, R102, R30, RZ ;  /* 0x0000001e661c7210 */ /* 0x008fca0007f1e0ff */
[----:B----4-:R-:W-:Y:S01]  /*bb80*/  IMAD.X R29, R31, 0x1, R101, P0 ;  /* 0x000000011f1d7824 */ /* 0x010fe200000e0665 */
[----:B------:R-:W-:Y:S02]  /*bb90*/  ISETP.GE.AND P0, PT, R100, UR6, PT ;  /* 0x0000000664007c0c */ /* 0x000fe4000bf06270 */
[----:B------:R-:W-:Y:S02]  /*bba0*/  LOP3.LUT R100, R3, 0xe, RZ, 0xfc, !PT ;  /* 0x0000000e03647812 */ /* 0x000fe400078efcff */
[----:B------:R-:W-:Y:S01]  /*bbb0*/  SEL R6, RZ, 0x4, P0 ;  /* 0x00000004ff067807 */ /* 0x000fe20000000000 */
[----:B------:R1:W-:Y:S01]  /*bbc0*/  LDGSTS.E [R5+0x10600], [R28.64], P2 ;  /* 0x106000001c057fae */ /* 0x0003e2000912184a */
[----:B------:R-:W-:Y:S02]  /*bbd0*/  ISETP.GE.AND P0, PT, R100, UR6, PT ;  /* 0x0000000664007c0c */ /* 0x000fe4000bf06270 */
[----:B------:R-:W-:-:S04]  /*bbe0*/  SEL R6, R6, RZ, !P3 ;  /* 0x000000ff06067207 */ /* 0x000fc80005800000 */
[----:B------:R-:W-:Y:S02]  /*bbf0*/  ISETP.NE.U32.AND P1, PT, R6, RZ, PT ;  /* 0x000000ff0600720c */ /* 0x000fe40003f25070 */
[----:B------:R-:W-:Y:S02]  /*bc00*/  SEL R6, RZ, 0x4, P0 ;  /* 0x00000004ff067807 */ /* 0x000fe40000000000 */
[----:B-1----:R-:W-:-:S05]  /*bc10*/  IADD3 R28, P0, R61, R30, RZ ;  /* 0x0000001e3d1c7210 */ /* 0x002fca0007f1e0ff */
[----:B------:R-:W-:Y:S01]  /*bc20*/  IMAD.X R29, R31, 0x1, R56, P0 ;  /* 0x000000011f1d7824 */ /* 0x000fe200000e0638 */
[----:B------:R-:W-:-:S04]  /*bc30*/  LOP3.LUT R56, R3, 0x12, RZ, 0xfc, !PT ;  /* 0x0000001203387812 */ /* 0x000fc800078efcff */
[----:B------:R1:W-:Y:S01]  /*bc40*/  LDGSTS.E [R5+0x10a00], [R28.64], P1 ;  /* 0x10a000001c057fae */ /* 0x0003e2000892184a */
[----:B------:R-:W-:-:S04]  /*bc50*/  SEL R6, R6, RZ, !P3 ;  /* 0x000000ff06067207 */ /* 0x000fc80005800000 */
[----:B------:R-:W-:Y:S02]  /*bc60*/  ISETP.NE.U32.AND P2, PT, R6, RZ, PT ;  /* 0x000000ff0600720c */ /* 0x000fe40003f45070 */
[----:B-1----:R-:W-:-:S05]  /*bc70*/  IADD3 R28, P0, R60, R30, RZ ;  /* 0x0000001e3c1c7210 */ /* 0x002fca0007f1e0ff */
[----:B------:R-:W-:Y:S01]  /*bc80*/  IMAD.X R29, R31, 0x1, R57, P0 ;  /* 0x000000011f1d7824 */ /* 0x000fe200000e0639 */
        /* <DEDUP_REMOVED lines=8> */
[----:B-----5:R-:W-:-:S05]  /*bd10*/  IADD3 R28, P0, R39, R30, RZ ;  /* 0x0000001e271c7210 */ /* 0x020fca0007f1e0ff */
[----:B------:R-:W-:Y:S01]  /*bd20*/  IMAD.X R29, R31, 0x1, R36, P0 ;  /* 0x000000011f1d7824 */ /* 0x000fe200000e0624 */
[----:B------:R-:W-:-:S04]  /*bd30*/  LOP3.LUT R36, R3, 0x1a, RZ, 0xfc, !PT ;  /* 0x0000001a03247812 */ /* 0x000fc800078efcff */
[----:B------:R1:W-:Y:S01]  /*bd40*/  LDGSTS.E [R5+0x11200], [R28.64], P1 ;  /* 0x112000001c057fae */ /* 0x0003e2000892184a */
[----:B------:R-:W-:Y:S02]  /*bd50*/  SEL R6, R6, RZ, !P3 ;  /* 0x000000ff06067207 */ /* 0x000fe40005800000 */
[----:B-1----:R-:W-:Y:S02]  /*bd60*/  IADD3 R28, P0, R38, R30, RZ ;  /* 0x0000001e261c7210 */ /* 0x002fe40007f1e0ff */
[----:B------:R-:W-:Y:S02]  /*bd70*/  ISETP.NE.U32.AND P2, PT, R6, RZ, PT ;  /* 0x000000ff0600720c */ /* 0x000fe40003f45070 */
[----:B------:R-:W-:-:S05]  /*bd80*/  LOP3.LUT R38, R3, 0x1e, RZ, 0xfc, !PT ;  /* 0x0000001e03267812 */ /* 0x000fca00078efcff */
[----:B------:R-:W-:Y:S01]  /*bd90*/  IMAD R38, R38, c[0x0][0x188], RZ ;  /* 0x0000620026267a24 */ /* 0x000fe200078e02ff */
[----:B------:R-:W1:Y:S01]  /*bda0*/  S2R R57, SR_TID.X ;  /* 0x0000000000397919 */ /* 0x000e620000002100 */
[C---:B------:R-:W-:Y:S02]  /*bdb0*/  LOP3.LUT R39, R3.reuse, 0x26, RZ, 0xfc, !PT ;  /* 0x0000002603277812 */ /* 0x040fe400078efcff */
[----:B------:R-:W-:-:S03]  /*bdc0*/  LOP3.LUT R56, R3, 0x2e, RZ, 0xfc, !PT ;  /* 0x0000002e03387812 */ /* 0x000fc600078efcff */
[----:B------:R-:W-:Y:S02]  /*bdd0*/  IMAD R39, R39, c[0x0][0x188], RZ ;  /* 0x0000620027277a24 */ /* 0x000fe400078e02ff */
[----:B------:R-:W-:Y:S02]  /*bde0*/  IMAD R56, R56, c[0x0][0x188], RZ ;  /* 0x0000620038387a24 */ /* 0x000fe400078e02ff */
[----:B------:R-:W-:Y:S02]  /*bdf0*/  IMAD.U32 R244, RZ, RZ, UR5 ;  /* 0x00000005fff47e24 */ /* 0x000fe4000f8e00ff */
[----:B--2---:R-:W-:Y:S01]  /*be00*/  IMAD.X R29, R31, 0x1, R37, P0 ;  /* 0x000000011f1d7824 */ /* 0x004fe200000e0625 */
[----:B------:R-:W-:Y:S02]  /*be10*/  ISETP.GE.AND P0, PT, R36, UR6, PT ;  /* 0x0000000624007c0c */ /* 0x000fe4000bf06270 */
[----:B------:R-:W-:Y:S02]  /*be20*/  LOP3.LUT R37, R3, 0x1e, RZ, 0xfc, !PT ;  /* 0x0000001e03257812 */ /* 0x000fe400078efcff */
[----:B------:R-:W-:Y:S01]  /*be30*/  SEL R6, RZ, 0x4, P0 ;  /* 0x00000004ff067807 */ /* 0x000fe20000000000 */
[----:B------:R2:W-:Y:S01]  /*be40*/  LDGSTS.E [R5+0x11600], [R28.64], P2 ;  /* 0x116000001c057fae */ /* 0x0005e2000912184a */
[----:B------:R-:W-:-:S02]  /*be50*/  ISETP.GE.AND P0, PT, R37, UR6, PT ;  /* 0x0000000625007c0c */ /* 0x000fc4000bf06270 */
[----:B------:R-:W-:Y:S02]  /*be60*/  SEL R6, R6, RZ, !P3 ;  /* 0x000000ff06067207 */ /* 0x000fe40005800000 */
[C---:B------:R-:W-:Y:S02]  /*be70*/  LOP3.LUT R36, R3.reuse, 0x22, RZ, 0xfc, !PT ;  /* 0x0000002203247812 */ /* 0x040fe400078efcff */
[----:B------:R-:W-:Y:S02]  /*be80*/  ISETP.NE.U32.AND P1, PT, R6, RZ, PT ;  /* 0x000000ff0600720c */ /* 0x000fe40003f25070 */
[----:B------:R-:W-:Y:S02]  /*be90*/  SEL R6, RZ, 0x4, P0 ;  /* 0x00000004ff067807 */ /* 0x000fe40000000000 */
[----:B------:R-:W-:Y:S02]  /*bea0*/  ISETP.GE.AND P0, PT, R36, UR6, PT ;  /* 0x0000000624007c0c */ /* 0x000fe4000bf06270 */
[----:B------:R-:W-:-:S02]  /*beb0*/  LOP3.LUT R36, R3, 0x1a, RZ, 0xfc, !PT ;  /* 0x0000001a03247812 */ /* 0x000fc400078efcff */
[----:B------:R-:W-:Y:S02]  /*bec0*/  SEL R6, R6, RZ, !P3 ;  /* 0x000000ff06067207 */ /* 0x000fe40005800000 */
[----:B--2---:R-:W-:Y:S01]  /*bed0*/  SEL R28, RZ, 0x4, P0 ;  /* 0x00000004ff1c7807 */ /* 0x004fe20000000000 */
[----:B------:R-:W-:Y:S01]  /*bee0*/  IMAD R36, R36, c[0x0][0x188], RZ ;  /* 0x0000620024247a24 */ /* 0x000fe200078e02ff */
[----:B------:R-:W-:Y:S02]  /*bef0*/  ISETP.NE.U32.AND P0, PT, R6, RZ, PT ;  /* 0x000000ff0600720c */ /* 0x000fe40003f05070 */
[----:B------:R-:W-:Y:S01]  /*bf00*/  SEL R6, R28, RZ, !P3 ;  /* 0x000000ff1c067207 */ /* 0x000fe20005800000 */
[----:B------:R-:W-:Y:S01]  /*bf10*/  IMAD.WIDE R28, R36, 0x4, R30 ;  /* 0x00000004241c7825 */ /* 0x000fe200078e021e */
[----:B------:R-:W-:Y:S02]  /*bf20*/  LOP3.LUT R37, R3, 0x22, RZ, 0xfc, !PT ;  /* 0x0000002203257812 */ /* 0x000fe400078efcff */
[----:B------:R-:W-:-:S02]  /*bf30*/  ISETP.NE.U32.AND P2, PT, R6, RZ, PT ;  /* 0x000000ff0600720c */ /* 0x000fc40003f45070 */
[----:B------:R2:W-:Y:S01]  /*bf40*/  LDGSTS.E [R5+0x11a00], [R28.64], P1 ;  /* 0x11a000001c057fae */ /* 0x0005e2000892184a */
[----:B------:R-:W-:Y:S01]  /*bf50*/  IMAD R37, R37, c[0x0][0x188], RZ ;  /* 0x0000620025257a24 */ /* 0x000fe200078e02ff */
[----:B------:R-:W-:Y:S01]  /*bf60*/  LOP3.LUT R36, R3, 0x26, RZ, 0xfc, !PT ;  /* 0x0000002603247812 */ /* 0x000fe200078efcff */
[----:B--2---:R-:W-:-:S05]  /*bf70*/  IMAD.WIDE R28, R38, 0x4, R30 ;  /* 0x00000004261c7825 */ /* 0x004fca00078e021e */
[----:B------:R2:W-:Y:S01]  /*bf80*/  LDGSTS.E [R5+0x11e00], [R28.64], P0 ;  /* 0x11e000001c057fae */ /* 0x0005e2000812184a */
[----:B------:R-:W-:Y:S02]  /*bf90*/  ISETP.GE.AND P0, PT, R36, UR6, PT ;  /* 0x0000000624007c0c */ /* 0x000fe4000bf06270 */
[----:B------:R-:W-:Y:S02]  /*bfa0*/  LOP3.LUT R36, R3, 0x2e, RZ, 0xfc, !PT ;  /* 0x0000002e03247812 */ /* 0x000fe400078efcff */
[----:B------:R-:W-:Y:S01]  /*bfb0*/  SEL R6, RZ, 0x4, P0 ;  /* 0x00000004ff067807 */ /* 0x000fe20000000000 */
[----:B--2---:R-:W-:Y:S01]  /*bfc0*/  IMAD.WIDE R28, R37, 0x4, R30 ;  /* 0x00000004251c7825 */ /* 0x004fe200078e021e */
[----:B------:R-:W-:-:S04]  /*bfd0*/  LOP3.LUT R37, R3, 0x2a, RZ, 0xfc, !PT ;  /* 0x0000002a03257812 */ /* 0x000fc800078efcff */
[----:B------:R-:W-:Y:S01]  /*bfe0*/  ISETP.GE.AND P0, PT, R37, UR6, PT ;  /* 0x0000000625007c0c */ /* 0x000fe2000bf06270 */
[----:B------:R2:W-:Y:S01]  /*bff0*/  LDGSTS.E [R5+0x12200], [R28.64], P2 ;  /* 0x122000001c057fae */ /* 0x0005e2000912184a */
[----:B------:R-:W-:Y:S02]  /*c000*/  SEL R6, R6, RZ, !P3 ;  /* 0x000000ff06067207 */ /* 0x000fe40005800000 */
[----:B--2---:R-:W-:Y:S02]  /*c010*/  SEL R28, RZ, 0x4, P0 ;  /* 0x00000004ff1c7807 */ /* 0x004fe40000000000 */
[----:B------:R-:W-:Y:S02]  /*c020*/  ISETP.GE.AND P0, PT, R36, UR6, PT ;  /* 0x0000000624007c0c */ /* 0x000fe4000bf06270 */
[----:B------:R-:W-:-:S04]  /*c030*/  LOP3.LUT R36, R3, 0x32, RZ, 0xfc, !PT ;  /* 0x0000003203247812 */ /* 0x000fc800078efcff */
[----:B------:R-:W-:Y:S02]  /*c040*/  ISETP.GE.AND P2, PT, R36, UR6, PT ;  /* 0x0000000624007c0c */ /* 0x000fe4000bf46270 */
[C---:B------:R-:W-:Y:S02]  /*c050*/  LOP3.LUT R36, R3.reuse, 0x36, RZ, 0xfc, !PT ;  /* 0x0000003603247812 */ /* 0x040fe400078efcff */
[----:B------:R-:W-:Y:S02]  /*c060*/  ISETP.NE.U32.AND P1, PT, R6, RZ, PT ;  /* 0x000000ff0600720c */ /* 0x000fe40003f25070 */
[----:B------:R-:W-:Y:S02]  /*c070*/  ISETP.GE.AND P6, PT, R36, UR6, PT ;  /* 0x0000000624007c0c */ /* 0x000fe4000bfc6270 */
[----:B------:R-:W-:Y:S02]  /*c080*/  LOP3.LUT R36, R3, 0x3a, RZ, 0xfc, !PT ;  /* 0x0000003a03247812 */ /* 0x000fe400078efcff */
[----:B------:R-:W-:-:S02]  /*c090*/  SEL R28, R28, RZ, !P3 ;  /* 0x000000ff1c1c7207 */ /* 0x000fc40005800000 */
[----:B------:R-:W-:Y:S02]  /*c0a0*/  SEL R6, RZ, 0x4, P0 ;  /* 0x00000004ff067807 */ /* 0x000fe40000000000 */
[----:B------:R-:W-:Y:S02]  /*c0b0*/  ISETP.GE.AND P5, PT, R36, UR6, PT ;  /* 0x0000000624007c0c */ /* 0x000fe4000bfa6270 */
[----:B------:R-:W-:Y:S02]  /*c0c0*/  ISETP.NE.U32.AND P0, PT, R28, RZ, PT ;  /* 0x000000ff1c00720c */ /* 0x000fe40003f05070 */
[----:B-1----:R-:W-:Y:S02]  /*c0d0*/  LOP3.LUT R36, R57, 0x3f, RZ, 0xc0, !PT ;  /* 0x0000003f39247812 */ /* 0x002fe400078ec0ff */
[----:B------:R-:W-:Y:S02]  /*c0e0*/  SEL R6, R6, RZ, !P3 ;  /* 0x000000ff06067207 */ /* 0x000fe40005800000 */
[----:B------:R-:W-:-:S02]  /*c0f0*/  SEL R28, RZ, 0x4, P2 ;  /* 0x00000004ff1c7807 */ /* 0x000fc40001000000 */
[----:B------:R-:W-:Y:S02]  /*c100*/  LOP3.LUT R37, R3, 0x3e, RZ, 0xfc, !PT ;  /* 0x0000003e03257812 */ /* 0x000fe400078efcff */
[----:B------:R-:W-:Y:S02]  /*c110*/  SEL R38, RZ, 0x4, P5 ;  /* 0x00000004ff267807 */ /* 0x000fe40002800000 */
[----:B------:R-:W-:Y:S02]  /*c120*/  ISETP.GE.AND P5, PT, R36, UR6, PT ;  /* 0x0000000624007c0c */ /* 0x000fe4000bfa6270 */
[----:B------:R-:W-:Y:S02]  /*c130*/  ISETP.NE.U32.AND P2, PT, R6, RZ, PT ;  /* 0x000000ff0600720c */ /* 0x000fe40003f45070 */
[----:B------:R-:W-:Y:S02]  /*c140*/  SEL R28, R28, RZ, !P3 ;  /* 0x000000ff1c1c7207 */ /* 0x000fe40005800000 */
[----:B------:R-:W-:-:S02]  /*c150*/  SEL R6, RZ, 0x4, P6 ;  /* 0x00000004ff067807 */ /* 0x000fc40003000000 */
[----:B------:R-:W-:Y:S02]  /*c160*/  ISETP.GE.AND P6, PT, R37, UR6, PT ;  /* 0x0000000625007c0c */ /* 0x000fe4000bfc6270 */
[----:B------:R-:W-:Y:S02]  /*c170*/  SEL R37, RZ, 0x4, P5 ;  /* 0x00000004ff257807 */ /* 0x000fe40002800000 */
[----:B------:R-:W-:Y:S01]  /*c180*/  ISETP.NE.U32.AND P4, PT, R28, RZ, PT ;  /* 0x000000ff1c00720c */ /* 0x000fe20003f85070 */
[----:B------:R-:W-:Y:S01]  /*c190*/  IMAD.WIDE R28, R39, 0x4, R30 ;  /* 0x00000004271c7825 */ /* 0x000fe200078e021e */
[----:B------:R-:W-:Y:S02]  /*c1a0*/  SEL R6, R6, RZ, !P3 ;  /* 0x000000ff06067207 */ /* 0x000fe40005800000 */
[----:B------:R-:W-:Y:S02]  /*c1b0*/  SEL R36, RZ, 0x4, P6 ;  /* 0x00000004ff247807 */ /* 0x000fe40003000000 */
[----:B------:R-:W-:Y:S01]  /*c1c0*/  LOP3.LUT R39, R3, 0x2a, RZ, 0xfc, !PT ;  /* 0x0000002a03277812 */ /* 0x000fe200078efcff */
[----:B------:R1:W-:Y:S01]  /*c1d0*/  LDGSTS.E [R5+0x12600], [R28.64], P1 ;  /* 0x126000001c057fae */ /* 0x0003e2000892184a */
[----:B------:R-:W-:-:S02]  /*c1e0*/  SEL R37, R37, RZ, !P3 ;  /* 0x000000ff25257207 */ /* 0x000fc40005800000 */
[----:B------:R-:W-:Y:S01]  /*c1f0*/  ISETP.NE.U32.AND P5, PT, R6, RZ, PT ;  /* 0x000000ff0600720c */ /* 0x000fe20003fa5070 */
[----:B------:R-:W-:Y:S01]  /*c200*/  IMAD R39, R39, c[0x0][0x188], RZ ;  /* 0x0000620027277a24 */ /* 0x000fe200078e02ff */
[----:B------:R-:W-:Y:S02]  /*c210*/  SEL R6, R36, RZ, !P3 ;  /* 0x000000ff24067207 */ /* 0x000fe40005800000 */
[----:B------:R-:W-:Y:S01]  /*c220*/  ISETP.NE.U32.AND P1, PT, R37, RZ, PT ;  /* 0x000000ff2500720c */ /* 0x000fe20003f25070 */
[----:B------:R-:W-:Y:S01]  /*c230*/  IMAD.WIDE R36, R56, 0x4, R30 ;  /* 0x0000000438247825 */ /* 0x000fe200078e021e */
[----:B------:R-:W-:-:S03]  /*c240*/  LOP3.LUT R56, R3, 0x36, RZ, 0xfc, !PT ;  /* 0x0000003603387812 */ /* 0x000fc600078efcff */
[----:B-1----:R-:W-:-:S04]  /*c250*/  IMAD.WIDE R28, R39, 0x4, R30 ;  /* 0x00000004271c7825 */ /* 0x002fc800078e021e */
[----:B------:R-:W-:Y:S01]  /*c260*/  IMAD R56, R56, c[0x0][0x188], RZ ;  /* 0x0000620038387a24 */ /* 0x000fe200078e02ff */
[----:B------:R1:W-:Y:S01]  /*c270*/  LDGSTS.E [R5+0x12a00], [R28.64], P0 ;  /* 0x12a000001c057fae */ /* 0x0003e2000812184a */
[C---:B------:R-:W-:Y:S02]  /*c280*/  LOP3.LUT R39, R3.reuse, 0x32, RZ, 0xfc, !PT ;  /* 0x0000003203277812 */ /* 0x040fe400078efcff */
[----:B------:R-:W-:Y:S01]  /*c290*/  SEL R38, R38, RZ, !P3 ;  /* 0x000000ff26267207 */ /* 0x000fe20005800000 */
[----:B------:R2:W-:Y:S01]  /*c2a0*/  LDGSTS.E [R5+0x12e00], [R36.64], P2 ;  /* 0x12e0000024057fae */ /* 0x0005e2000912184a */
[----:B-1----:R-:W-:Y:S01]  /*c2b0*/  IMAD.WIDE R28, R56, 0x4, R30 ;  /* 0x00000004381c7825 */ /* 0x002fe200078e021e */
[----:B------:R-:W-:-:S05]  /*c2c0*/  LOP3.LUT R56, R3, 0x3a, RZ, 0xfc, !PT ;  /* 0x0000003a03387812 */ /* 0x000fca00078efcff */
[----:B------:R-:W-:Y:S02]  /*c2d0*/  IMAD R56, R56, c[0x0][0x188], RZ ;  /* 0x0000620038387a24 */ /* 0x000fe400078e02ff */
[----:B------:R-:W-:Y:S01]  /*c2e0*/  IMAD R39, R39, c[0x0][0x188], RZ ;  /* 0x0000620027277a24 */ /* 0x000fe200078e02ff */
[----:B------:R-:W-:Y:S01]  /*c2f0*/  ISETP.NE.U32.AND P6, PT, R38, RZ, PT ;  /* 0x000000ff2600720c */ /* 0x000fe20003fc5070 */
[--C-:B--2---:R-:W-:Y:S01]  /*c300*/  IMAD.WIDE R36, R56, 0x4, R30.reuse ;  /* 0x0000000438247825 */ /* 0x104fe200078e021e */
[----:B------:R-:W-:Y:S02]  /*c310*/  LOP3.LUT R56, R3, 0x3e, RZ, 0xfc, !PT ;  /* 0x0000003e03387812 */ /* 0x000fe400078efcff */
[----:B------:R-:W-:Y:S01]  /*c320*/  ISETP.NE.U32.AND P3, PT, R6, RZ, PT ;  /* 0x000000ff0600720c */ /* 0x000fe20003f65070 */
[----:B------:R-:W-:Y:S01]  /*c330*/  IMAD.WIDE R38, R39, 0x4, R30 ;  /* 0x0000000427267825 */ /* 0x000fe200078e021e */
[----:B------:R-:W-:-:S03]  /*c340*/  LEA R244, P2, R244, R30, 0x2 ;  /* 0x0000001ef4f47211 */ /* 0x000fc600078410ff */
[----:B------:R-:W-:Y:S01]  /*c350*/  IMAD R56, R56, c[0x0][0x188], RZ ;  /* 0x0000620038387a24 */ /* 0x000fe200078e02ff */
[----:B------:R1:W-:Y:S01]  /*c360*/  LDGSTS.E [R5+0x13200], [R38.64], P4 ;  /* 0x1320000026057fae */ /* 0x0003e2000a12184a */
[----:B------:R-:W-:Y:S01]  /*c370*/  IADD3.X R243, R31, UR9, RZ, P2, !PT ;  /* 0x000000091ff37c10 */ /* 0x000fe200097fe4ff */
[----:B------:R-:W-:Y:S02]  /*c380*/  IMAD.U32 R6, RZ, RZ, UR7 ;  /* 0x00000007ff067e24 */ /* 0x000fe4000f8e00ff */
[----:B------:R2:W-:Y:S01]  /*c390*/  LDGSTS.E [R5+0x13600], [R28.64], P5 ;  /* 0x136000001c057fae */ /* 0x0005e2000a92184a */
[----:B------:R-:W-:-:S03]  /*c3a0*/  IMAD.WIDE R30, R56, 0x4, R30 ;  /* 0x00000004381e7825 */ /* 0x000fc600078e021e */
[----:B------:R3:W-:Y:S01]  /*c3b0*/  LDGSTS.E [R5+0x13a00], [R36.64], P6 ;  /* 0x13a0000024057fae */ /* 0x0007e2000b12184a */
[----:B------:R-:W-:-:S03]  /*c3c0*/  IMAD R6, R6, 0x8000, R2 ;  /* 0x0000800006067824 */ /* 0x000fc600078e0202 */
[----:B------:R4:W-:Y:S01]  /*c3d0*/  LDGSTS.E [R5+0x13e00], [R30.64], P3 ;  /* 0x13e000001e057fae */ /* 0x0009e2000992184a */
[----:B--2---:R-:W-:-:S03]  /*c3e0*/  IADD3 R28, P0, R4, R241, RZ ;  /* 0x000000f1041c7210 */ /* 0x004fc60007f1e0ff */
[----:B------:R-:W0:Y:S01]  /*c3f0*/  LDGDEPBAR ;  /* 0x00000000000079af */ /* 0x000e220000000000 */
[----:B---3--:R-:W-:Y:S01]  /*c400*/  IADD3 R36, P2, R4, R233, RZ ;  /* 0x000000e904247210 */ /* 0x008fe20007f5e0ff */
[----:B------:R-:W-:Y:S01]  /*c410*/  IMAD.X R29, R240, 0x1, R8, P0 ;  /* 0x00000001f01d7824 */ /* 0x000fe200000e0608 */
[----:B----4-:R-:W-:-:S03]  /*c420*/  IADD3 R30, P0, R4, R225, RZ ;  /* 0x000000e1041e7210 */ /* 0x010fc60007f1e0ff */
[--C-:B------:R-:W-:Y:S01]  /*c430*/  IMAD.X R37, R232, 0x1, R8.reuse, P2 ;  /* 0x00000001e8257824 */ /* 0x100fe200010e0608 */
[----:B------:R2:W-:Y:S01]  /*c440*/  LDGSTS.E [R6], [R28.64], P1 ;  /* 0x000000001c067fae */ /* 0x0005e2000892184a */
[----:B------:R-:W-:-:S03]  /*c450*/  IMAD.X R31, R224, 0x1, R8, P0 ;  /* 0x00000001e01f7824 */ /* 0x000fc600000e0608 */
[----:B------:R3:W-:Y:S04]  /*c460*/  LDGSTS.E [R6+0x800], [R36.64], P1 ;  /* 0x0080000024067fae */ /* 0x0007e8000892184a */
[----:B------:R4:W-:Y:S01]  /*c470*/  LDGSTS.E [R6+0x1000], [R30.64], P1 ;  /* 0x010000001e067fae */ /* 0x0009e2000892184a */
[C---:B--2---:R-:W-:Y:S02]  /*c480*/  IADD3 R28, P2, R4.reuse, R217, RZ ;  /* 0x000000d9041c7210 */ /* 0x044fe40007f5e0ff */
[----:B---3--:R-:W-:-:S03]  /*c490*/  IADD3 R36, P0, R4, R209, RZ ;  /* 0x000000d104247210 */ /* 0x008fc60007f1e0ff */
[--C-:B------:R-:W-:Y:S01]  /*c4a0*/  IMAD.X R29, R216, 0x1, R8.reuse, P2 ;  /* 0x00000001d81d7824 */ /* 0x100fe200010e0608 */
[----:B----4-:R-:W-:Y:S01]  /*c4b0*/  IADD3 R30, P2, R4, R201, RZ ;  /* 0x000000c9041e7210 */ /* 0x010fe20007f5e0ff */
[----:B------:R-:W-:-:S03]  /*c4c0*/  IMAD.X R37, R208, 0x1, R8, P0 ;  /* 0x00000001d0257824 */ /* 0x000fc600000e0608 */
[----:B------:R2:W-:Y:S01]  /*c4d0*/  LDGSTS.E [R6+0x1800], [R28.64], P1 ;  /* 0x018000001c067fae */ /* 0x0005e2000892184a */
        /* <DEDUP_REMOVED lines=28> */
[----:B------:R3:W-:Y:S01]  /*c6a0*/  LDGSTS.E [R6+0x6800], [R36.64], P1 ;  /* 0x0680000024067fae */ /* 0x0007e2000892184a */
[----:B-1----:R-:W-:Y:S01]  /*c6b0*/  LOP3.LUT R38, R2, 0x20, RZ, 0x3c, !PT ;  /* 0x0000002002267812 */ /* 0x002fe200078e3cff */
[----:B------:R-:W-:Y:S02]  /*c6c0*/  IMAD.U32 R5, RZ, RZ, UR7 ;  /* 0x00000007ff057e24 */ /* 0x000fe4000f8e00ff */
[----:B------:R1:W-:Y:S01]  /*c6d0*/  LDGSTS.E [R6+0x7000], [R30.64], P1 ;  /* 0x070000001e067fae */ /* 0x0003e2000892184a */
[C---:B--2---:R-:W-:Y:S02]  /*c6e0*/  IADD3 R28, P2, R4.reuse, R13, RZ ;  /* 0x0000000d041c7210 */ /* 0x044fe40007f5e0ff */
[----:B---3--:R-:W-:-:S03]  /*c6f0*/  IADD3 R36, P0, R4, R239, RZ ;  /* 0x000000ef04247210 */ /* 0x008fc60007f1e0ff */
[--C-:B------:R-:W-:Y:S01]  /*c700*/  IMAD.X R29, R22, 0x1, R8.reuse, P2 ;  /* 0x00000001161d7824 */ /* 0x100fe200010e0608 */
[----:B-1----:R-:W-:Y:S01]  /*c710*/  IADD3 R30, P2, R4, R231, RZ ;  /* 0x000000e7041e7210 */ /* 0x002fe20007f5e0ff */
[----:B------:R-:W-:-:S03]  /*c720*/  IMAD.X R37, R238, 0x1, R8, P0 ;  /* 0x00000001ee257824 */ /* 0x000fc600000e0608 */
[----:B------:R1:W-:Y:S01]  /*c730*/  LDGSTS.E [R6+0x7800], [R28.64], P1 ;  /* 0x078000001c067fae */ /* 0x0003e2000892184a */
[----:B------:R-:W-:Y:S02]  /*c740*/  IMAD R5, R5, 0x8000, R38 ;  /* 0x0000800005057824 */ /* 0x000fe400078e0226 */
[----:B------:R-:W-:-:S03]  /*c750*/  IMAD.X R31, R230, 0x1, R8, P2 ;  /* 0x00000001e61f7824 */ /* 0x000fc600010e0608 */
[----:B------:R2:W-:Y:S04]  /*c760*/  LDGSTS.E [R5+0x200], [R36.64], P1 ;  /* 0x0020000024057fae */ /* 0x0005e8000892184a */
[----:B------:R3:W-:Y:S01]  /*c770*/  LDGSTS.E [R5+0xa00], [R30.64], P1 ;  /* 0x00a000001e057fae */ /* 0x0007e2000892184a */
[----:B-1----:R-:W-:-:S05]  /*c780*/  IADD3 R28, P0, R4, R223, RZ ;  /* 0x000000df041c7210 */ /* 0x002fca0007f1e0ff */
[----:B------:R-:W-:Y:S01]  /*c790*/  IMAD.X R29, R222, 0x1, R8, P0 ;  /* 0x00000001de1d7824 */ /* 0x000fe200000e0608 */
[C---:B--2---:R-:W-:Y:S02]  /*c7a0*/  IADD3 R36, P2, R4.reuse, R215, RZ ;  /* 0x000000d704247210 */ /* 0x044fe40007f5e0ff */
[----:B---3--:R-:W-:-:S03]  /*c7b0*/  IADD3 R30, P0, R4, R207, RZ ;  /* 0x000000cf041e7210 */ /* 0x008fc60007f1e0ff */
[--C-:B------:R-:W-:Y:S01]  /*c7c0*/  IMAD.X R37, R214, 0x1, R8.reuse, P2 ;  /* 0x00000001d6257824 */ /* 0x100fe200010e0608 */
[----:B------:R1:W-:Y:S01]  /*c7d0*/  LDGSTS.E [R5+0x1200], [R28.64], P1 ;  /* 0x012000001c057fae */ /* 0x0003e2000892184a */
[----:B------:R-:W-:-:S03]  /*c7e0*/  IMAD.X R31, R206, 0x1, R8, P0 ;  /* 0x00000001ce1f7824 */ /* 0x000fc600000e0608 */
[----:B------:R2:W-:Y:S04]  /*c7f0*/  LDGSTS.E [R5+0x1a00], [R36.64], P1 ;  /* 0x01a0000024057fae */ /* 0x0005e8000892184a */
[----:B------:R3:W-:Y:S01]  /*c800*/  LDGSTS.E [R5+0x2200], [R30.64], P1 ;  /* 0x022000001e057fae */ /* 0x0007e2000892184a */
[C---:B-1----:R-:W-:Y:S02]  /*c810*/  IADD3 R28, P2, R4.reuse, R199, RZ ;  /* 0x000000c7041c7210 */ /* 0x042fe40007f5e0ff */
[----:B--2---:R-:W-:-:S03]  /*c820*/  IADD3 R36, P0, R4, R191, RZ ;  /* 0x000000bf04247210 */ /* 0x004fc60007f1e0ff */
[--C-:B------:R-:W-:Y:S01]  /*c830*/  IMAD.X R29, R198, 0x1, R8.reuse, P2 ;  /* 0x00000001c61d7824 */ /* 0x100fe200010e0608 */
[----:B---3--:R-:W-:Y:S01]  /*c840*/  IADD3 R30, P2, R4, R183, RZ ;  /* 0x000000b7041e7210 */ /* 0x008fe20007f5e0ff */
[----:B------:R-:W-:-:S03]  /*c850*/  IMAD.X R37, R190, 0x1, R8, P0 ;  /* 0x00000001be257824 */ /* 0x000fc600000e0608 */
        /* <DEDUP_REMOVED lines=20> */
[----:B------:R2:W-:Y:S01]  /*c9a0*/  LDGSTS.E [R5+0x6200], [R36.64], P1 ;  /* 0x0620000024057fae */ /* 0x0005e2000892184a */
[----:B------:R-:W-:Y:S01]  /*c9b0*/  LOP3.LUT R38, R2, 0x40, RZ, 0x3c, !PT ;  /* 0x0000004002267812 */ /* 0x000fe200078e3cff */
[----:B------:R-:W-:Y:S02]  /*c9c0*/  IMAD.U32 R6, RZ, RZ, UR7 ;  /* 0x00000007ff067e24 */ /* 0x000fe4000f8e00ff */
[----:B------:R3:W-:Y:S01]  /*c9d0*/  LDGSTS.E [R5+0x6a00], [R30.64], P1 ;  /* 0x06a000001e057fae */ /* 0x0007e2000892184a */
[C---:B-1----:R-:W-:Y:S02]  /*c9e0*/  IADD3 R28, P0, R4.reuse, R16, RZ ;  /* 0x00000010041c7210 */ /* 0x042fe40007f1e0ff */
[----:B--2---:R-:W-:-:S03]  /*c9f0*/  IADD3 R36, P2, R4, R12, RZ ;  /* 0x0000000c04247210 */ /* 0x004fc60007f5e0ff */
[--C-:B------:R-:W-:Y:S01]  /*ca00*/  IMAD.X R29, R25, 0x1, R8.reuse, P0 ;  /* 0x00000001191d7824 */ /* 0x100fe200000e0608 */
[----:B---3--:R-:W-:Y:S01]  /*ca10*/  IADD3 R30, P0, R4, R237, RZ ;  /* 0x000000ed041e7210 */ /* 0x008fe20007f1e0ff */
[----:B------:R-:W-:-:S03]  /*ca20*/  IMAD.X R37, R21, 0x1, R8, P2 ;  /* 0x0000000115257824 */ /* 0x000fc600010e0608 */
[----:B------:R1:W-:Y:S01]  /*ca30*/  LDGSTS.E [R5+0x7200], [R28.64], P1 ;  /* 0x072000001c057fae */ /* 0x0003e2000892184a */
[----:B------:R-:W-:Y:S02]  /*ca40*/  IMAD R6, R6, 0x8000, R38 ;  /* 0x0000800006067824 */ /* 0x000fe400078e0226 */
[----:B------:R-:W-:Y:S01]  /*ca50*/  IMAD.X R31, R236, 0x1, R8, P0 ;  /* 0x00000001ec1f7824 */ /* 0x000fe200000e0608 */
        /* <DEDUP_REMOVED lines=44> */
[----:B------:R-:W-:Y:S01]  /*cd20*/  LOP3.LUT R38, R2, 0x60, RZ, 0x3c, !PT ;  /* 0x0000006002267812 */ /* 0x000fe200078e3cff */
[----:B------:R-:W-:Y:S02]  /*cd30*/  IMAD.U32 R5, RZ, RZ, UR7 ;  /* 0x00000007ff057e24 */ /* 0x000fe4000f8e00ff */
[----:B------:R-:W-:Y:S01]  /*cd40*/  IMAD.X R31, R19, 0x1, R8, P2 ;  /* 0x00000001131f7824 */ /* 0x000fe200010e0608 */
[----:B------:R2:W-:Y:S01]  /*cd50*/  LDGSTS.E [R6+0x7400], [R36.64], P1 ;  /* 0x0740000024067fae */ /* 0x0005e2000892184a */
[----:B------:R-:W-:-:S03]  /*cd60*/  IMAD R5, R5, 0x8000, R38 ;  /* 0x0000800005057824 */ /* 0x000fc600078e0226 */
        /* <DEDUP_REMOVED lines=34> */
[----:B------:R-:W-:Y:S01]  /*cf90*/  IADD3 R11, P6, R11, R10, RZ ;  /* 0x0000000a0b0b7210 */ /* 0x000fe20007fde0ff */
[----:B------:R-:W-:Y:S02]  /*cfa0*/  IMAD.X R31, R146, 0x1, R8, P2 ;  /* 0x00000001921f7824 */ /* 0x000fe400010e0608 */
[----:B------:R2:W-:Y:S01]  /*cfb0*/  LDGSTS.E [R5+0x5600], [R36.64], P1 ;  /* 0x0560000024057fae */ /* 0x0005e2000892184a */
[C---:B------:R-:W-:Y:S01]  /*cfc0*/  IADD3 R38, P2, R4.reuse, R20, RZ ;  /* 0x0000001404267210 */ /* 0x040fe20007f5e0ff */
[----:B------:R-:W-:Y:S02]  /*cfd0*/  IMAD.X R19, R19, 0x1, R9, P6 ;  /* 0x0000000113137824 */ /* 0x000fe400030e0609 */
[----:B------:R3:W-:Y:S01]  /*cfe0*/  LDGSTS.E [R5+0x5e00], [R30.64], P1 ;  /* 0x05e000001e057fae */ /* 0x0007e2000892184a */
[----:B-1----:R-:W-:Y:S02]  /*cff0*/  IADD3 R28, P0, R4, R139, RZ ;  /* 0x0000008b041c7210 */ /* 0x002fe40007f1e0ff */
[----:B------:R-:W-:-:S02]  /*d000*/  IADD3 R20, P6, R20, R10, RZ ;  /* 0x0000000a14147210 */ /* 0x000fc40007fde0ff */
[----:B--2---:R-:W-:Y:S01]  /*d010*/  IADD3 R36, P3, R4, R14, RZ ;  /* 0x0000000e04247210 */ /* 0x004fe20007f7e0ff */
[--C-:B------:R-:W-:Y:S01]  /*d020*/  IMAD.X R29, R138, 0x1, R8.reuse, P0 ;  /* 0x000000018a1d7824 */ /* 0x100fe200000e0608 */
[----:B---3--:R-:W-:Y:S01]  /*d030*/  IADD3 R30, P0, R4, R7, RZ ;  /* 0x00000007041e7210 */ /* 0x008fe20007f1e0ff */
[--C-:B------:R-:W-:Y:S01]  /*d040*/  IMAD.X R39, R27, 0x1, R8.reuse, P2 ;  /* 0x000000011b277824 */ /* 0x100fe200010e0608 */
[-C--:B------:R-:W-:Y:S01]  /*d050*/  IADD3 R7, P4, R7, R10.reuse, RZ ;  /* 0x0000000a07077210 */ /* 0x080fe20007f9e0ff */
[--C-:B------:R-:W-:Y:S01]  /*d060*/  IMAD.X R37, R23, 0x1, R8.reuse, P3 ;  /* 0x0000000117257824 */ /* 0x100fe200018e0608 */
[----:B------:R1:W-:Y:S01]  /*d070*/  LDGSTS.E [R5+0x6600], [R28.64], P1 ;  /* 0x066000001c057fae */ /* 0x0003e2000892184a */
[----:B------:R-:W-:Y:S02]  /*d080*/  IMAD.X R31, R17, 0x1, R8, P0 ;  /* 0x00000001111f7824 */ /* 0x000fe400000e0608 */
[--C-:B------:R-:W-:Y:S01]  /*d090*/  IMAD.X R27, R27, 0x1, R9.reuse, P6 ;  /* 0x000000011b1b7824 */ /* 0x100fe200030e0609 */
[-C--:B------:R-:W-:Y:S01]  /*d0a0*/  IADD3 R145, P6, R145, R10.reuse, RZ ;  /* 0x0000000a91917210 */ /* 0x080fe20007fde0ff */
[----:B------:R1:W-:Y:S01]  /*d0b0*/  LDGSTS.E [R5+0x6e00], [R38.64], P1 ;  /* 0x06e0000026057fae */ /* 0x0003e2000892184a */
[----:B------:R-:W-:Y:S01]  /*d0c0*/  IMAD.X R17, R17, 0x1, R9, P4 ;  /* 0x0000000111117824 */ /* 0x000fe200020e0609 */
[----:B------:R-:W-:-:S02]  /*d0d0*/  IADD3 R12, P5, R12, R10, RZ ;  /* 0x0000000a0c0c7210 */ /* 0x000fc40007fbe0ff */
[----:B------:R1:W-:Y:S01]  /*d0e0*/  LDGSTS.E [R5+0x7600], [R36.64], P1 ;  /* 0x0760000024057fae */ /* 0x0003e2000892184a */
[-C--:B------:R-:W-:Y:S01]  /*d0f0*/  IADD3 R13, P3, R13, R10.reuse, RZ ;  /* 0x0000000a0d0d7210 */ /* 0x080fe20007f7e0ff */
[--C-:B------:R-:W-:Y:S01]  /*d100*/  IMAD.X R144, R144, 0x1, R9.reuse, P6 ;  /* 0x0000000190907824 */ /* 0x100fe200030e0609 */
[-C--:B------:R-:W-:Y:S01]  /*d110*/  IADD3 R14, P2, R14, R10.reuse, RZ ;  /* 0x0000000a0e0e7210 */ /* 0x080fe20007f5e0ff */
[----:B------:R1:W-:Y:S01]  /*d120*/  LDGSTS.E [R5+0x7e00], [R30.64], P1 ;  /* 0x07e000001e057fae */ /* 0x0003e2000892184a */
[-C--:B------:R-:W-:Y:S02]  /*d130*/  IADD3 R15, P1, R15, R10.reuse, RZ ;  /* 0x0000000a0f0f7210 */ /* 0x080fe40007f3e0ff */
[-C--:B------:R-:W-:Y:S02]  /*d140*/  IADD3 R16, P0, R16, R10.reuse, RZ ;  /* 0x0000000a10107210 */ /* 0x080fe40007f1e0ff */
[-C--:B------:R-:W-:Y:S02]  /*d150*/  IADD3 R18, P4, R18, R10.reuse, RZ ;  /* 0x0000000a12127210 */ /* 0x080fe40007f9e0ff */
[-C--:B------:R-:W-:Y:S01]  /*d160*/  IADD3 R159, P6, R159, R10.reuse, RZ ;  /* 0x0000000a9f9f7210 */ /* 0x080fe20007fde0ff */
[--C-:B------:R-:W-:Y:S01]  /*d170*/  IMAD.X R21, R21, 0x1, R9.reuse, P5 ;  /* 0x0000000115157824 */ /* 0x100fe200028e0609 */
        /* <DEDUP_REMOVED lines=68> */
[----:B------:R-:W-:Y:S01]  /*d5c0*/  UIADD3 UR4, UR4, 0x1, URZ ;  /* 0x0000000104047890 */ /* 0x000fe2000fffe03f */
        /* <DEDUP_REMOVED lines=14> */
[----:B------:R-:W-:Y:S01]  /*d6b0*/  ISETP.NE.U32.AND P6, PT, R246, UR4, PT ;  /* 0x00000004f6007c0c */ /* 0x000fe2000bfc5070 */
        /* <DEDUP_REMOVED lines=13> */
[-C--:B------:R-:W-:Y:S01]  /*d790*/  HMMA.1688.F32.TF32 R68, R124, R46.reuse, R68 ;  /* 0x0000002e7c44723c */ /* 0x080fe20000081044 */
[--C-:B------:R-:W-:Y:S01]  /*d7a0*/  IMAD.X R218, R218, 0x1, R9.reuse, P3 ;  /* 0x00000001dada7824 */ /* 0x100fe200018e0609 */
[-C--:B------:R-:W-:Y:S01]  /*d7b0*/  IADD3 R231, P5, R231, R10.reuse, RZ ;  /* 0x0000000ae7e77210 */ /* 0x080fe20007fbe0ff */
[--C-:B------:R-:W-:Y:S01]  /*d7c0*/  IMAD.X R220, R220, 0x1, R9.reuse, P2 ;  /* 0x00000001dcdc7824 */ /* 0x100fe200010e0609 */
[-C--:B------:R-:W-:Y:S01]  /*d7d0*/  IADD3 R233, P3, R233, R10.reuse, RZ ;  /* 0x0000000ae9e97210 */ /* 0x080fe20007f7e0ff */
[--C-:B------:R-:W-:Y:S01]  /*d7e0*/  IMAD.X R222, R222, 0x1, R9.reuse, P1 ;  /* 0x00000001dede7824 */ /* 0x100fe200008e0609 */
[-C--:B------:R-:W-:Y:S01]  /*d7f0*/  IADD3 R235, P2, R235, R10.reuse, RZ ;  /* 0x0000000aebeb7210 */ /* 0x080fe20007f5e0ff */
[--C-:B------:R-:W-:Y:S01]  /*d800*/  IMAD.X R224, R224, 0x1, R9.reuse, P0 ;  /* 0x00000001e0e07824 */ /* 0x100fe200000e0609 */
[----:B------:R-:W-:Y:S01]  /*d810*/  HMMA.1688.F32.TF32 R64, R112, R46, R64 ;  /* 0x0000002e7040723c */ /* 0x000fe20000081040 */
[----:B------:R-:W-:Y:S01]  /*d820*/  IMAD.X R226, R226, 0x1, R9, P4 ;  /* 0x00000001e2e27824 */ /* 0x000fe200020e0609 */
[-C--:B------:R-:W-:Y:S01]  /*d830*/  IADD3 R237, P1, R237, R10.reuse, RZ ;  /* 0x0000000aeded7210 */ /* 0x080fe20007f3e0ff */
[----:B------:R-:W-:Y:S01]  /*d840*/  UIADD3 UR6, UR6, -0x40, URZ ;  /* 0xffffffc006067890 */ /* 0x000fe2000fffe03f */
[-C--:B------:R-:W-:Y:S01]  /*d850*/  IADD3 R239, P0, R239, R10.reuse, RZ ;  /* 0x0000000aefef7210 */ /* 0x080fe20007f1e0ff */
[----:B------:R-:W0:Y:S01]  /*d860*/  LDGDEPBAR ;  /* 0x00000000000079af */ /* 0x000e220000000000 */
[----:B------:R-:W-:-:S02]  /*d870*/  IADD3 R241, P4, R241, R10, RZ ;  /* 0x0000000af1f17210 */ /* 0x000fc40007f9e0ff */
[----:B------:R-:W-:Y:S01]  /*d880*/  HMMA.1688.F32.TF32 R44, R32, R46, R84 ;  /* 0x0000002e202c723c */ /* 0x000fe20000081054 */
[--C-:B------:R-:W-:Y:S02]  /*d890*/  IMAD.X R230, R230, 0x1, R9.reuse, P5 ;  /* 0x00000001e6e67824 */ /* 0x100fe400028e0609 */
[----:B------:R-:W-:-:S05]  /*d8a0*/  IMAD.X R232, R232, 0x1, R9, P3 ;  /* 0x00000001e8e87824 */ /* 0x000fca00018e0609 */
[----:B------:R-:W-:Y:S01]  /*d8b0*/  HMMA.1688.F32.TF32 R40, R32, R58, R92 ;  /* 0x0000003a2028723c */ /* 0x000fe2000008105c */
[--C-:B------:R-:W-:Y:S02]  /*d8c0*/  IMAD.X R234, R234, 0x1, R9.reuse, P2 ;  /* 0x00000001eaea7824 */ /* 0x100fe400010e0609 */
[--C-:B------:R-:W-:Y:S02]  /*d8d0*/  IMAD.X R236, R236, 0x1, R9.reuse, P1 ;  /* 0x00000001ecec7824 */ /* 0x100fe400008e0609 */
[----:B------:R-:W-:-:S03]  /*d8e0*/  IMAD.X R238, R238, 0x1, R9, P0 ;  /* 0x00000001eeee7824 */ /* 0x000fc600000e0609 */
[----:B------:R-:W-:Y:S01]  /*d8f0*/  HMMA.1688.F32.TF32 R80, R124, R58, R80 ;  /* 0x0000003a7c50723c */ /* 0x000fe20000081050 */
[----:B------:R-:W-:-:S07]  /*d900*/  IMAD.X R240, R240, 0x1, R9, P4 ;  /* 0x00000001f0f07824 */ /* 0x000fce00020e0609 */
[----:B------:R-:W-:Y:S08]  /*d910*/  HMMA.1688.F32.TF32 R120, R124, R62, R120 ;  /* 0x0000003e7c78723c */ /* 0x000ff00000081078 */
[C---:B------:R-:W-:Y:S08]  /*d920*/  HMMA.1688.F32.TF32 R116, R112.reuse, R58, R116 ;  /* 0x0000003a7074723c */ /* 0x040ff00000081074 */
[-C--:B------:R-:W-:Y:S08]  /*d930*/  HMMA.1688.F32.TF32 R108, R112, R62.reuse, R108 ;  /* 0x0000003e706c723c */ /* 0x080ff0000008106c */
[----:B------:R-:W-:Y:S01]  /*d940*/  HMMA.1688.F32.TF32 R32, R32, R62, R88 ;  /* 0x0000003e2020723c */ /* 0x000fe20000081058 */
[----:B-1----:R-:W-:Y:S01]  /*d950*/  @!P6 CALL.REL.NOINC `(.L_x_1) ;  /* 0x000000100000e944 */ /* 0x002fe20003c00000 */
[----:B------:R-:W-:Y:S06]  /*d960*/  BRA `(.L_x_2) ;  /* 0xffffc46000007947 */ /* 0x000fec000383ffff */
.L_x_1:
[----:B-1---5:R-:W2:Y:S01]  /*d970*/  LDL.LU R6, [R1] ;  /* 0x0000000001067983 */ /* 0x022ea20000300800 */
[----:B------:R-:W-:-:S04]  /*d980*/  DEPBAR.LE SB0, 0x0 ;  /* 0x000080000000791a */ /* 0x000fc80000000000 */
[----:B------:R-:W1:Y:S04]  /*d990*/  S2R R28, SR_TID.X ;  /* 0x00000000001c7919 */ /* 0x000e680000002100 */
[----:B------:R-:W3:Y:S01]  /*d9a0*/  LDL.LU R20, [R1+0x10c] ;  /* 0x00010c0001147983 */ /* 0x000ee20000300800 */
[C---:B-1----:R-:W-:Y:S02]  /*d9b0*/  IMAD.SHL.U32 R0, R28.reuse, 0x20, RZ ;  /* 0x000000201c007824 */ /* 0x042fe400078e00ff */
[C---:B------:R-:W-:Y:S02]  /*d9c0*/  IMAD.SHL.U32 R3, R28.reuse, 0x4, RZ ;  /* 0x000000041c037824 */ /* 0x040fe400078e00ff */
[----:B------:R-:W-:Y:S01]  /*d9d0*/  IMAD.SHL.U32 R5, R28, 0x10, RZ ;  /* 0x000000101c057824 */ /* 0x000fe200078e00ff */
[----:B------:R-:W-:Y:S01]  /*d9e0*/  LOP3.LUT R2, R0, 0x60, RZ, 0xc0, !PT ;  /* 0x0000006000027812 */ /* 0x000fe200078ec0ff */
[----:B------:R-:W-:-:S02]  /*d9f0*/  IMAD.SHL.U32 R0, R28, 0x400, RZ ;  /* 0x000004001c007824 */ /* 0x000fc400078e00ff */
[----:B------:R-:W-:Y:S02]  /*da00*/  IMAD.SHL.U32 R4, R28, 0x1000, RZ ;  /* 0x000010001c047824 */ /* 0x000fe400078e00ff */
[----:B------:R-:W4:Y:S04]  /*da10*/  LDL.LU R28, [R1+0x170] ;  /* 0x00017000011c7983 */ /* 0x000f280000300800 */
[----:B------:R-:W3:Y:S04]  /*da20*/  LDL.LU R27, [R1+0x108] ;  /* 0x00010800011b7983 */ /* 0x000ee80000300800 */
[----:B------:R-:W3:Y:S04]  /*da30*/  LDL.LU R26, [R1+0x104] ;  /* 0x00010400011a7983 */ /* 0x000ee80000300800 */
[----:B------:R-:W3:Y:S01]  /*da40*/  LDL.LU R25, [R1+0x100] ;  /* 0x0001000001197983 */ /* 0x000ee20000300800 */
[----:B------:R-:W-:-:S02]  /*da50*/  LOP3.LUT R3, R2, 0x70, R3, 0x78, !PT ;  /* 0x0000007002037812 */ /* 0x000fc400078e7803 */
[----:B------:R-:W-:Y:S01]  /*da60*/  LOP3.LUT R2, R0, 0x6000, RZ, 0xc0, !PT ;  /* 0x0000600000027812 */ /* 0x000fe200078ec0ff */
[----:B------:R-:W-:Y:S01]  /*da70*/  IMAD.MOV.U32 R12, RZ, RZ, R72 ;  /* 0x000000ffff0c7224 */ /* 0x000fe200078e0048 */
[----:B------:R-:W3:Y:S01]  /*da80*/  LDL.LU R36, [R1+0xfc] ;  /* 0x0000fc0001247983 */ /* 0x000ee20000300800 */
[----:B------:R-:W-:Y:S02]  /*da90*/  IMAD.MOV.U32 R13, RZ, RZ, R64 ;  /* 0x000000ffff0d7224 */ /* 0x000fe400078e0040 */
[----:B------:R-:W-:Y:S02]  /*daa0*/  IMAD.MOV.U32 R14, RZ, RZ, R116 ;  /* 0x000000ffff0e7224 */ /* 0x000fe400078e0074 */
[----:B------:R-:W-:Y:S02]  /*dab0*/  IMAD.MOV.U32 R15, RZ, RZ, R108 ;  /* 0x000000ffff0f7224 */ /* 0x000fe400078e006c */
[----:B------:R-:W-:Y:S02]  /*dac0*/  IMAD.MOV.U32 R16, RZ, RZ, R73 ;  /* 0x000000ffff107224 */ /* 0x000fe400078e0049 */
[----:B------:R-:W-:-:S02]  /*dad0*/  IMAD.MOV.U32 R17, RZ, RZ, R65 ;  /* 0x000000ffff117224 */ /* 0x000fc400078e0041 */
[----:B------:R-:W-:Y:S02]  /*dae0*/  IMAD.MOV.U32 R18, RZ, RZ, R117 ;  /* 0x000000ffff127224 */ /* 0x000fe400078e0075 */
[----:B------:R-:W-:Y:S01]  /*daf0*/  IMAD.MOV.U32 R19, RZ, RZ, R109 ;  /* 0x000000ffff137224 */ /* 0x000fe200078e006d */
[----:B------:R-:W-:Y:S01]  /*db00*/  BAR.SYNC.DEFER_BLOCKING 0x0 ;  /* 0x0000000000007b1d */ /* 0x000fe20000010000 */
[----:B------:R-:W-:Y:S01]  /*db10*/  LOP3.LUT R5, R5, 0x7f0, RZ, 0xc0, !PT ;  /* 0x000007f005057812 */ /* 0x000fe200078ec0ff */
[----:B------:R-:W-:-:S03]  /*db20*/  IMAD.MOV.U32 R7, RZ, RZ, R120 ;  /* 0x000000ffff077224 */ /* 0x000fc600078e0078 */
[----:B------:R-:W-:Y:S01]  /*db30*/  LOP3.LUT R0, R5, 0x6000, R4, 0xf8, !PT ;  /* 0x0000600005007812 */ /* 0x000fe200078ef804 */
[----:B------:R-:W-:Y:S02]  /*db40*/  IMAD.MOV.U32 R4, RZ, RZ, R76 ;  /* 0x000000ffff047224 */ /* 0x000fe400078e004c */
[----:B------:R-:W-:Y:S02]  /*db50*/  IMAD.MOV.U32 R5, RZ, RZ, R68 ;  /* 0x000000ffff057224 */ /* 0x000fe400078e0044 */
[----:B------:R-:W-:Y:S02]  /*db60*/  IMAD.MOV.U32 R8, RZ, RZ, R77 ;  /* 0x000000ffff087224 */ /* 0x000fe400078e004d */
[----:B------:R-:W-:Y:S02]  /*db70*/  IMAD.MOV.U32 R9, RZ, RZ, R69 ;  /* 0x000000ffff097224 */ /* 0x000fe400078e0045 */
[----:B------:R-:W-:Y:S02]  /*db80*/  IMAD.MOV.U32 R10, RZ, RZ, R81 ;  /* 0x000000ffff0a7224 */ /* 0x000fe400078e0051 */
[----:B------:R-:W-:Y:S01]  /*db90*/  IMAD.MOV.U32 R11, RZ, RZ, R121 ;  /* 0x000000ffff0b7224 */ /* 0x000fe200078e0079 */
[----:B--2---:R-:W-:-:S05]  /*dba0*/  IADD3 R2, R3, R2, R6 ;  /* 0x0000000203027210 */ /* 0x004fca0007ffe006 */
[----:B------:R1:W-:Y:S04]  /*dbb0*/  STS.128 [R2+0x100], R12 ;  /* 0x0001000c02007388 */ /* 0x0003e80000000c00 */
[----:B------:R2:W-:Y:S01]  /*dbc0*/  STS.128 [R2+0x500], R16 ;  /* 0x0005001002007388 */ /* 0x0005e20000000c00 */
[----:B-1----:R-:W-:Y:S02]  /*dbd0*/  IMAD.MOV.U32 R12, RZ, RZ, R49 ;  /* 0x000000ffff0c7224 */ /* 0x002fe400078e0031 */
[----:B------:R-:W-:Y:S02]  /*dbe0*/  IMAD.MOV.U32 R13, RZ, RZ, R53 ;  /* 0x000000ffff0d7224 */ /* 0x000fe400078e0035 */
[----:B------:R-:W-:Y:S02]  /*dbf0*/  IMAD.MOV.U32 R14, RZ, RZ, R105 ;  /* 0x000000ffff0e7224 */ /* 0x000fe400078e0069 */
[----:B------:R-:W-:-:S02]  /*dc00*/  IMAD.MOV.U32 R15, RZ, RZ, R97 ;  /* 0x000000ffff0f7224 */ /* 0x000fc400078e0061 */
[----:B--2---:R-:W-:-:S03]  /*dc10*/  IMAD.MOV.U32 R16, RZ, RZ, R50 ;  /* 0x000000ffff107224 */ /* 0x004fc600078e0032 */
[----:B------:R1:W-:Y:S02]  /*dc20*/  STS.128 [R2+0x600], R12 ;  /* 0x0006000c02007388 */ /* 0x0003e40000000c00 */
[----:B-1----:R-:W-:Y:S02]  /*dc30*/  IMAD.MOV.U32 R15, RZ, RZ, R34 ;  /* 0x000000ffff0f7224 */ /* 0x002fe400078e0022 */
[----:B------:R-:W-:Y:S02]  /*dc40*/  IMAD.MOV.U32 R34, RZ, RZ, R43 ;  /* 0x000000ffff227224 */ /* 0x000fe400078e002b */
[----:B------:R-:W2:Y:S04]  /*dc50*/  LDL.LU R43, [R1+0xf8] ;  /* 0x0000f800012b7983 */ /* 0x000ea80000300800 */
[----:B------:R-:W2:Y:S01]  /*dc60*/  LDL.LU R50, [R1+0xf4] ;  /* 0x0000f40001327983 */ /* 0x000ea20000300800 */
[----:B------:R-:W-:-:S05]  /*dc70*/  IMAD.MOV.U32 R6, RZ, RZ, R80 ;  /* 0x000000ffff067224 */ /* 0x000fca00078e0050 */
[----:B------:R1:W-:Y:S04]  /*dc80*/  STS.128 [R2], R4 ;  /* 0x0000000402007388 */ /* 0x0003e80000000c00 */
[----:B------:R3:W-:Y:S01]  /*dc90*/  STS.128 [R2+0x400], R8 ;  /* 0x0004000802007388 */ /* 0x0007e20000000c00 */
[----:B-1----:R-:W-:Y:S02]  /*dca0*/  IMAD.MOV.U32 R4, RZ, RZ, R78 ;  /* 0x000000ffff047224 */ /* 0x002fe400078e004e */
[----:B------:R-:W-:Y:S02]  /*dcb0*/  IMAD.MOV.U32 R5, RZ, RZ, R70 ;  /* 0x000000ffff057224 */ /* 0x000fe400078e0046 */
[----:B------:R-:W-:Y:S02]  /*dcc0*/  IMAD.MOV.U32 R6, RZ, RZ, R82 ;  /* 0x000000ffff067224 */ /* 0x000fe400078e0052 */
[----:B------:R-:W-:-:S02]  /*dcd0*/  IMAD.MOV.U32 R7, RZ, RZ, R122 ;  /* 0x000000ffff077224 */ /* 0x000fc400078e007a */
[----:B---3--:R-:W-:Y:S02]  /*dce0*/  IMAD.MOV.U32 R8, RZ, RZ, R48 ;  /* 0x000000ffff087224 */ /* 0x008fe400078e0030 */
[----:B------:R-:W-:Y:S01]  /*dcf0*/  IMAD.MOV.U32 R9, RZ, RZ, R52 ;  /* 0x000000ffff097224 */ /* 0x000fe200078e0034 */
[----:B------:R1:W-:Y:S01]  /*dd00*/  STS.128 [R2+0x80], R4 ;  /* 0x0000800402007388 */ /* 0x0003e20000000c00 */
[----:B------:R-:W-:Y:S02]  /*dd10*/  IMAD.MOV.U32 R10, RZ, RZ, R104 ;  /* 0x000000ffff0a7224 */ /* 0x000fe400078e0068 */
[----:B------:R-:W-:Y:S02]  /*dd20*/  IMAD.MOV.U32 R11, RZ, RZ, R96 ;  /* 0x000000ffff0b7224 */ /* 0x000fe400078e0060 */
[----:B------:R-:W-:-:S03]  /*dd30*/  IMAD.MOV.U32 R19, RZ, RZ, R98 ;  /* 0x000000ffff137224 */ /* 0x000fc600078e0062 */
[----:B------:R3:W-:Y:S01]  /*dd40*/  STS.128 [R2+0x200], R8 ;  /* 0x0002000802007388 */ /* 0x0007e20000000c00 */
[----:B------:R-:W-:Y:S02]  /*dd50*/  IMAD.MOV.U32 R120, RZ, RZ, R79 ;  /* 0x000000ffff787224 */ /* 0x000fe400078e004f */
[----:B-1----:R-:W-:Y:S02]  /*dd60*/  IMAD.MOV.U32 R4, RZ, RZ, R74 ;  /* 0x000000ffff047224 */ /* 0x002fe400078e004a */
[----:B------:R-:W-:Y:S02]  /*dd70*/  IMAD.MOV.U32 R5, RZ, RZ, R66 ;  /* 0x000000ffff057224 */ /* 0x000fe400078e0042 */
[----:B------:R-:W-:Y:S02]  /*dd80*/  IMAD.MOV.U32 R6, RZ, RZ, R118 ;  /* 0x000000ffff067224 */ /* 0x000fe400078e0076 */
[----:B------:R-:W-:Y:S02]  /*dd90*/  IMAD.MOV.U32 R7, RZ, RZ, R110 ;  /* 0x000000ffff077224 */ /* 0x000fe400078e006e */
[----:B---3--:R-:W-:-:S03]  /*dda0*/  IMAD.MOV.U32 R11, RZ, RZ, R33 ;  /* 0x000000ffff0b7224 */ /* 0x008fc600078e0021 */
[----:B------:R1:W-:Y:S01]  /*ddb0*/  STS.128 [R2+0x180], R4 ;  /* 0x0001800402007388 */ /* 0x0003e20000000c00 */
[----:B------:R-:W-:Y:S02]  /*ddc0*/  IMAD.MOV.U32 R121, RZ, RZ, R71 ;  /* 0x000000ffff797224 */ /* 0x000fe400078e0047 */
[----:B------:R-:W-:Y:S02]  /*ddd0*/  IMAD.MOV.U32 R122, RZ, RZ, R83 ;  /* 0x000000ffff7a7224 */ /* 0x000fe400078e0053 */
[----:B------:R-:W-:Y:S02]  /*dde0*/  IMAD.MOV.U32 R108, RZ, RZ, R75 ;  /* 0x000000ffff6c7224 */ /* 0x000fe400078e004b */
[----:B------:R-:W-:Y:S02]  /*ddf0*/  IMAD.MOV.U32 R109, RZ, RZ, R67 ;  /* 0x000000ffff6d7224 */ /* 0x000fe400078e0043 */
[----:B------:R-:W-:Y:S02]  /*de00*/  IMAD.MOV.U32 R110, RZ, RZ, R119 ;  /* 0x000000ffff6e7224 */ /* 0x000fe400078e0077 */
[----:B------:R-:W-:-:S02]  /*de10*/  IMAD.MOV.U32 R17, RZ, RZ, R54 ;  /* 0x000000ffff117224 */ /* 0x000fc400078e0036 */
[----:B------:R-:W-:Y:S02]  /*de20*/  IMAD.MOV.U32 R18, RZ, RZ, R106 ;  /* 0x000000ffff127224 */ /* 0x000fe400078e006a */
[----:B------:R-:W-:Y:S02]  /*de30*/  IMAD.MOV.U32 R96, RZ, RZ, R51 ;  /* 0x000000ffff607224 */ /* 0x000fe400078e0033 */
[----:B-1----:R-:W-:Y:S02]  /*de40*/  IMAD.MOV.U32 R7, RZ, RZ, R32 ;  /* 0x000000ffff077224 */ /* 0x002fe400078e0020 */
[----:B------:R-:W-:Y:S02]  /*de50*/  IMAD.MOV.U32 R97, RZ, RZ, R55 ;  /* 0x000000ffff617224 */ /* 0x000fe400078e0037 */
[----:B------:R-:W-:Y:S02]  /*de60*/  IMAD.MOV.U32 R98, RZ, RZ, R107 ;  /* 0x000000ffff627224 */ /* 0x000fe400078e006b */
[----:B------:R-:W-:-:S02]  /*de70*/  IMAD.MOV.U32 R4, RZ, RZ, R132 ;  /* 0x000000ffff047224 */ /* 0x000fc400078e0084 */
        /* <DEDUP_REMOVED lines=8> */
[----:B------:R-:W-:Y:S01]  /*df00*/  IMAD.MOV.U32 R33, RZ, RZ, R47 ;  /* 0x000000ffff217224 */ /* 0x000fe200078e002f */
[----:B------:R-:W-:Y:S01]  /*df10*/  STS.128 [R2+0x480], R120 ;  /* 0x0004807802007388 */ /* 0x000fe20000000c00 */
[----:B------:R-:W-:-:S03]  /*df20*/  IMAD.MOV.U32 R32, RZ, RZ, R135 ;  /* 0x000000ffff207224 */ /* 0x000fc600078e0087 */
[----:B------:R-:W-:Y:S04]  /*df30*/  STS.128 [R2+0x580], R108 ;  /* 0x0005806c02007388 */ /* 0x000fe80000000c00 */
[----:B------:R-:W-:Y:S04]  /*df40*/  STS.128 [R2+0x280], R16 ;  /* 0x0002801002007388 */ /* 0x000fe80000000c00 */
[----:B------:R-:W-:Y:S04]  /*df50*/  STS.128 [R2+0x680], R96 ;  /* 0x0006806002007388 */ /* 0x000fe80000000c00 */
[----:B------:R-:W-:Y:S04]  /*df60*/  STS.128 [R2+0x300], R4 ;  /* 0x0003000402007388 */ /* 0x000fe80000000c00 */
[----:B------:R-:W-:Y:S04]  /*df70*/  STS.128 [R2+0x700], R8 ;  /* 0x0007000802007388 */ /* 0x000fe80000000c00 */
[----:B------:R-:W-:Y:S04]  /*df80*/  STS.128 [R2+0x380], R12 ;  /* 0x0003800c02007388 */ /* 0x000fe80000000c00 */
[----:B------:R1:W-:Y:S04]  /*df90*/  STS.128 [R2+0x780], R32 ;  /* 0x0007802002007388 */ /* 0x0003e80000000c00 */
[----:B------:R-:W-:Y:S01]  /*dfa0*/  BAR.SYNC.DEFER_BLOCKING 0x0 ;  /* 0x0000000000007b1d */ /* 0x000fe20000010000 */
[----:B------:R-:W-:-:S02]  /*dfb0*/  LOP3.LUT R56, R0, 0x20, RZ, 0x3c, !PT ;  /* 0x0000002000387812 */ /* 0x000fc400078e3cff */
[C---:B------:R-:W-:Y:S02]  /*dfc0*/  LOP3.LUT R76, R0.reuse, 0x40, RZ, 0x3c, !PT ;  /* 0x00000040004c7812 */ /* 0x040fe400078e3cff */
[----:B------:R-:W-:Y:S01]  /*dfd0*/  LOP3.LUT R64, R0, 0x60, RZ, 0x3c, !PT ;  /* 0x0000006000407812 */ /* 0x000fe200078e3cff */
[C---:B------:R-:W-:Y:S01]  /*dfe0*/  IMAD R3, R20.reuse, c[0x0][0x194], RZ ;  /* 0x0000650014037a24 */ /* 0x040fe200078e02ff */
[----:B------:R-:W-:Y:S01]  /*dff0*/  ISETP.GE.AND P0, PT, R20, c[0x0][0x178], PT ;  /* 0x00005e0014007a0c */ /* 0x000fe20003f06270 */
[----:B------:R-:W-:Y:S01]  /*e000*/  IMAD R24, R242, c[0x0][0x198], RZ ;  /* 0x00006600f2187a24 */ /* 0x000fe200078e02ff */
[----:B------:R-:W3:Y:S04]  /*e010*/  LDL.LU R54, [R1+0xf0] ;  /* 0x0000f00001367983 */ /* 0x000ee80000300800 */
[----:B------:R-:W4:Y:S04]  /*e020*/  LDS.128 R12, [R0] ;  /* 0x00000000000c7984 */ /* 0x000f280000000c00 */
[----:B------:R-:W4:Y:S04]  /*e030*/  LDS.128 R16, [R56] ;  /* 0x0000000038107984 */ /* 0x000f280000000c00 */
[----:B------:R-:W4:Y:S04]  /*e040*/  LDS.128 R4, [R76] ;  /* 0x000000004c047984 */ /* 0x000f280000000c00 */
[----:B------:R-:W4:Y:S04]  /*e050*/  LDS.128 R8, [R64] ;  /* 0x0000000040087984 */ /* 0x000f280000000c00 */
[----:B------:R-:W4:Y:S01]  /*e060*/  LDS.128 R20, [R0+0x800] ;  /* 0x0008000000147984 */ /* 0x000f220000000c00 */
[----:B-1----:R-:W-:-:S02]  /*e070*/  LEA R2, P1, R3, c[0x0][0x170], 0x2 ;  /* 0x00005c0003027a11 */ /* 0x002fc400078210ff */
[----:B------:R-:W-:Y:S01]  /*e080*/  ISETP.LT.AND P6, PT, R242, c[0x0][0x17c], !P0 ;  /* 0x00005f00f2007a0c */ /* 0x000fe200047c1270 */
[----:B------:R-:W3:Y:S01]  /*e090*/  LDL.LU R51, [R1+0xec] ;  /* 0x0000ec0001337983 */ /* 0x000ee20000300800 */
[----:B------:R-:W-:Y:S02]  /*e0a0*/  LEA.HI.X.SX32 R3, R3, c[0x0][0x174], 0x2, P1 ;  /* 0x00005d0003037a11 */ /* 0x000fe400008f16ff */
[----:B------:R-:W-:Y:S01]  /*e0b0*/  LEA R40, P1, R24, R2, 0x2 ;  /* 0x0000000218287211 */ /* 0x000fe200078210ff */
[----:B------:R-:W-:Y:S01]  /*e0c0*/  IMAD R32, R27, c[0x0][0x198], RZ ;  /* 0x000066001b207a24 */ /* 0x000fe200078e02ff */
[----:B----4-:R-:W-:Y:S01]  /*e0d0*/  ISETP.LT.AND P5, PT, R28, c[0x0][0x17c], !P0 ;  /* 0x00005f001c007a0c */ /* 0x010fe200047a1270 */
[----:B------:R-:W-:Y:S01]  /*e0e0*/  IMAD R33, R26, c[0x0][0x198], RZ ;  /* 0x000066001a217a24 */ /* 0x000fe200078e02ff */
[----:B------:R-:W-:Y:S01]  /*e0f0*/  LEA.HI.X.SX32 R41, R24, R3, 0x2, P1 ;  /* 0x0000000318297211 */ /* 0x000fe200008f16ff */
[----:B------:R-:W-:Y:S01]  /*e100*/  IMAD R34, R25, c[0x0][0x198], RZ ;  /* 0x0000660019227a24 */ /* 0x000fe200078e02ff */
[----:B------:R-:W-:Y:S01]  /*e110*/  ISETP.LT.AND P3, PT, R27, c[0x0][0x17c], !P0 ;  /* 0x00005f001b007a0c */ /* 0x000fe20004761270 */
[----:B------:R-:W1:Y:S01]  /*e120*/  LDS.128 R28, [R56+0x800] ;  /* 0x00080000381c7984 */ /* 0x000e620000000c00 */
[----:B------:R-:W-:-:S02]  /*e130*/  ISETP.LT.AND P2, PT, R26, c[0x0][0x17c], !P0 ;  /* 0x00005f001a007a0c */ /* 0x000fc40004741270 */
[----:B------:R-:W-:Y:S01]  /*e140*/  ISETP.LT.AND P1, PT, R25, c[0x0][0x17c], !P0 ;  /* 0x00005f0019007a0c */ /* 0x000fe20004721270 */
[----:B------:R-:W4:Y:S04]  /*e150*/  LDL.LU R66, [R1+0xe8] ;  /* 0x0000e80001427983 */ /* 0x000f280000300800 */
[----:B------:R-:W1:Y:S01]  /*e160*/  LDS.128 R24, [R76+0x800] ;  /* 0x000800004c187984 */ /* 0x000e620000000c00 */
[----:B------:R-:W-:-:S03]  /*e170*/  LEA R44, P4, R32, R2, 0x2 ;  /* 0x00000002202c7211 */ /* 0x000fc600078810ff */
[----:B------:R-:W-:Y:S01]  /*e180*/  @P6 STG.E [R40.64], R12 ;  /* 0x0000000c28006986 */ /* 0x000fe2000c10190a */
[CC--:B------:R-:W-:Y:S02]  /*e190*/  LEA R46, P6, R33.reuse, R2.reuse, 0x2 ;  /* 0x00000002212e7211 */ /* 0x0c0fe400078c10ff */
[-C--:B------:R-:W-:Y:S01]  /*e1a0*/  LEA.HI.X.SX32 R45, R32, R3.reuse, 0x2, P4 ;  /* 0x00000003202d7211 */ /* 0x080fe200020f16ff */
[C---:B------:R-:W-:Y:S01]  /*e1b0*/  IMAD R42, R36.reuse, c[0x0][0x198], RZ ;  /* 0x00006600242a7a24 */ /* 0x040fe200078e02ff */
[----:B------:R-:W-:Y:S01]  /*e1c0*/  LEA.HI.X.SX32 R47, R33, R3, 0x2, P6 ;  /* 0x00000003212f7211 */ /* 0x000fe200030f16ff */
[----:B------:R-:W4:Y:S01]  /*e1d0*/  LDL.LU R65, [R1+0xe4] ;  /* 0x0000e40001417983 */ /* 0x000f220000300800 */
[----:B------:R-:W-:Y:S02]  /*e1e0*/  ISETP.LT.AND P6, PT, R36, c[0x0][0x17c], !P0 ;  /* 0x00005f0024007a0c */ /* 0x000fe400047c1270 */
[-C--:B------:R-:W-:Y:S01]  /*e1f0*/  LEA R48, P4, R34, R2.reuse, 0x2 ;  /* 0x0000000222307211 */ /* 0x080fe200078810ff */
[----:B------:R1:W-:Y:S04]  /*e200*/  @P3 STG.E [R44.64], R16 ;  /* 0x000000102c003986 */ /* 0x0003e8000c10190a */
[----:B------:R-:W-:Y:S01]  /*e210*/  @P2 STG.E [R46.64], R4 ;  /* 0x000000042e002986 */ /* 0x000fe2000c10190a */
[----:B------:R-:W-:-:S02]  /*e220*/  LEA R52, P2, R42, R2, 0x2 ;  /* 0x000000022a347211 */ /* 0x000fc400078410ff */
[-C--:B------:R-:W-:Y:S01]  /*e230*/  LEA.HI.X.SX32 R49, R34, R3.reuse, 0x2, P4 ;  /* 0x0000000322317211 */ /* 0x080fe200020f16ff */
[----:B------:R-:W2:Y:S04]  /*e240*/  LDS.128 R36, [R64+0x800] ;  /* 0x0008000040247984 */ /* 0x000ea80000000c00 */
[----:B-1----:R-:W4:Y:S01]  /*e250*/  LDL.LU R16, [R1+0xe0] ;  /* 0x0000e00001107983 */ /* 0x002f220000300800 */
[----:B------:R-:W-:-:S03]  /*e260*/  LEA.HI.X.SX32 R53, R42, R3, 0x2, P2 ;  /* 0x000000032a357211 */ /* 0x000fc600010f16ff */
[----:B------:R-:W-:Y:S04]  /*e270*/  @P1 STG.E [R48.64], R8 ;  /* 0x0000000830001986 */ /* 0x000fe8000c10190a */
[----:B------:R1:W-:Y:S04]  /*e280*/  @P6 STG.E [R52.64], R20 ;  /* 0x0000001434006986 */ /* 0x0003e8000c10190a */
[----:B------:R-:W4:Y:S04]  /*e290*/  LDL.LU R77, [R1+0xdc] ;  /* 0x0000dc00014d7983 */ /* 0x000f280000300800 */
[----:B------:R-:W2:Y:S04]  /*e2a0*/  LDS.128 R32, [R0+0x1000] ;  /* 0x0010000000207984 */ /* 0x000ea80000000c00 */
[----:B-1----:R-:W4:Y:S04]  /*e2b0*/  LDL.LU R20, [R1+0xd8] ;  /* 0x0000d80001147983 */ /* 0x002f280000300800 */
[----:B------:R-:W4:Y:S04]  /*e2c0*/  LDL.LU R78, [R1+0xd4] ;  /* 0x0000d400014e7983 */ /* 0x000f280000300800 */
[----:B------:R-:W-:Y:S01]  /*e2d0*/  LDS.128 R44, [R76+0x1000] ;  /* 0x001000004c2c7984 */ /* 0x000fe20000000c00 */
[C---:B--2---:R-:W-:Y:S01]  /*e2e0*/  IMAD R12, R43.reuse, c[0x0][0x198], RZ ;  /* 0x000066002b0c7a24 */ /* 0x044fe200078e02ff */
[----:B------:R-:W-:-:S02]  /*e2f0*/  ISETP.LT.AND P3, PT, R43, c[0x0][0x17c], !P0 ;  /* 0x00005f002b007a0c */ /* 0x000fc40004761270 */
[----:B------:R-:W1:Y:S01]  /*e300*/  LDS.128 R40, [R56+0x1000] ;  /* 0x0010000038287984 */ /* 0x000e620000000c00 */
[C---:B------:R-:W-:Y:S01]  /*e310*/  ISETP.LT.AND P1, PT, R50.reuse, c[0x0][0x17c], !P0 ;  /* 0x00005f0032007a0c */ /* 0x040fe20004721270 */
[----:B------:R-:W-:Y:S01]  /*e320*/  IMAD R50, R50, c[0x0][0x198], RZ ;  /* 0x0000660032327a24 */ /* 0x000fe200078e02ff */
[-C--:B------:R-:W-:Y:S01]  /*e330*/  LEA R60, P4, R12, R2.reuse, 0x2 ;  /* 0x000000020c3c7211 */ /* 0x080fe200078810ff */
[----:B------:R-:W-:Y:S03]  /*e340*/  LDS.128 R56, [R56+0x1800] ;  /* 0x0018000038387984 */ /* 0x000fe60000000c00 */
[----:B------:R-:W-:Y:S02]  /*e350*/  LEA R62, P6, R50, R2, 0x2 ;  /* 0x00000002323e7211 */ /* 0x000fe400078c10ff */
[-C--:B------:R-:W-:Y:S02]  /*e360*/  LEA.HI.X.SX32 R61, R12, R3.reuse, 0x2, P4 ;  /* 0x000000030c3d7211 */ /* 0x080fe400020f16ff */
[----:B------:R-:W-:Y:S01]  /*e370*/  LEA.HI.X.SX32 R63, R50, R3, 0x2, P6 ;  /* 0x00000003323f7211 */ /* 0x000fe200030f16ff */
[----:B------:R-:W4:Y:S04]  /*e380*/  LDL.LU R12, [R1+0xd0] ;  /* 0x0000d000010c7983 */ /* 0x000f280000300800 */
[----:B------:R-:W-:Y:S04]  /*e390*/  @P3 STG.E [R60.64], R28 ;  /* 0x0000001c3c003986 */ /* 0x000fe8000c10190a */
[----:B------:R1:W-:Y:S04]  /*e3a0*/  @P1 STG.E [R62.64], R24 ;  /* 0x000000183e001986 */ /* 0x0003e8000c10190a */
[----:B------:R-:W-:Y:S04]  /*e3b0*/  LDS.128 R60, [R76+0x1800] ;  /* 0x001800004c3c7984 */ /* 0x000fe80000000c00 */
[----:B-1----:R-:W4:Y:S01]  /*e3c0*/  LDL.LU R24, [R1+0xcc] ;  /* 0x0000cc0001187983 */ /* 0x002f220000300800 */
[C---:B---3--:R-:W-:Y:S01]  /*e3d0*/  IMAD R4, R54.reuse, c[0x0][0x198], RZ ;  /* 0x0000660036047a24 */ /* 0x048fe200078e02ff */
[----:B------:R-:W-:-:S02]  /*e3e0*/  ISETP.LT.AND P2, PT, R54, c[0x0][0x17c], !P0 ;  /* 0x00005f0036007a0c */ /* 0x000fc40004741270 */
[----:B------:R1:W-:Y:S02]  /*e3f0*/  LDS.128 R52, [R0+0x1800] ;  /* 0x0018000000347984 */ /* 0x0003e40000000c00 */
[----:B------:R-:W-:-:S04]  /*e400*/  LEA R68, P6, R4, R2, 0x2 ;  /* 0x0000000204447211 */ /* 0x000fc800078c10ff */
[----:B------:R-:W-:-:S05]  /*e410*/  LEA.HI.X.SX32 R69, R4, R3, 0x2, P6 ;  /* 0x0000000304457211 */ /* 0x000fca00030f16ff */
[----:B------:R3:W-:Y:S01]  /*e420*/  @P2 STG.E [R68.64], R36 ;  /* 0x0000002444002986 */ /* 0x0007e2000c10190a */
[C---:B------:R-:W-:Y:S01]  /*e430*/  ISETP.LT.AND P4, PT, R51.reuse, c[0x0][0x17c], !P0 ;  /* 0x00005f0033007a0c */ /* 0x040fe20004781270 */
[----:B------:R-:W-:Y:S02]  /*e440*/  IMAD R8, R51, c[0x0][0x198], RZ ;  /* 0x0000660033087a24 */ /* 0x000fe400078e02ff */
[----:B------:R-:W3:Y:S03]  /*e450*/  LDS.128 R48, [R64+0x1000] ;  /* 0x0010000040307984 */ /* 0x000ee60000000c00 */
[----:B------:R-:W-:Y:S01]  /*e460*/  LEA R70, P3, R8, R2, 0x2 ;  /* 0x0000000208467211 */ /* 0x000fe200078610ff */
[C---:B----4-:R-:W-:Y:S01]  /*e470*/  IMAD R4, R66.reuse, c[0x0][0x198], RZ ;  /* 0x0000660042047a24 */ /* 0x050fe200078e02ff */
[----:B------:R-:W-:Y:S02]  /*e480*/  ISETP.LT.AND P1, PT, R66, c[0x0][0x17c], !P0 ;  /* 0x00005f0042007a0c */ /* 0x000fe40004721270 */
[----:B------:R-:W-:-:S02]  /*e490*/  LEA.HI.X.SX32 R71, R8, R3, 0x2, P3 ;  /* 0x0000000308477211 */ /* 0x000fc400018f16ff */
[----:B------:R-:W-:-:S03]  /*e4a0*/  LEA R72, P2, R4, R2, 0x2 ;  /* 0x0000000204487211 */ /* 0x000fc600078410ff */
[----:B------:R4:W-:Y:S01]  /*e4b0*/  @P4 STG.E [R70.64], R32 ;  /* 0x0000002046004986 */ /* 0x0009e2000c10190a */
[----:B------:R-:W-:Y:S01]  /*e4c0*/  LEA.HI.X.SX32 R73, R4, R3, 0x2, P2 ;  /* 0x0000000304497211 */ /* 0x000fe200010f16ff */
[C---:B-1----:R-:W-:Y:S01]  /*e4d0*/  IMAD R0, R65.reuse, c[0x0][0x198], RZ ;  /* 0x0000660041007a24 */ /* 0x042fe200078e02ff */
[----:B------:R-:W-:-:S03]  /*e4e0*/  ISETP.LT.AND P4, PT, R65, c[0x0][0x17c], !P0 ;  /* 0x00005f0041007a0c */ /* 0x000fc60004781270 */
[----:B------:R-:W-:Y:S01]  /*e4f0*/  @P1 STG.E [R72.64], R40 ;  /* 0x0000002848001986 */ /* 0x000fe2000c10190a */
[----:B------:R-:W-:-:S03]  /*e500*/  LEA R74, P3, R0, R2, 0x2 ;  /* 0x00000002004a7211 */ /* 0x000fc600078610ff */
[----:B------:R-:W1:Y:S01]  /*e510*/  LDS.128 R64, [R64+0x1800] ;  /* 0x0018000040407984 */ /* 0x000e620000000c00 */
[C---:B------:R-:W-:Y:S01]  /*e520*/  ISETP.LT.AND P2, PT, R16.reuse, c[0x0][0x17c], !P0 ;  /* 0x00005f0010007a0c */ /* 0x040fe20004741270 */
[----:B------:R-:W-:Y:S02]  /*e530*/  IMAD R4, R16, c[0x0][0x198], RZ ;  /* 0x0000660010047a24 */ /* 0x000fe400078e02ff */
[----:B------:R-:W2:Y:S04]  /*e540*/  LDL.LU R16, [R1+0xc8] ;  /* 0x0000c80001107983 */ /* 0x000ea80000300800 */
[----:B------:R-:W2:Y:S01]  /*e550*/  LDL.LU R28, [R1+0xc4] ;  /* 0x0000c400011c7983 */ /* 0x000ea20000300800 */
[----:B---3--:R-:W-:Y:S02]  /*e560*/  LEA R68, P1, R4, R2, 0x2 ;  /* 0x0000000204447211 */ /* 0x008fe400078210ff */
[----:B------:R-:W-:Y:S01]  /*e570*/  LEA.HI.X.SX32 R75, R0, R3, 0x2, P3 ;  /* 0x00000003004b7211 */ /* 0x000fe200018f16ff */
[C---:B------:R-:W-:Y:S01]  /*e580*/  IMAD R8, R77.reuse, c[0x0][0x198], RZ ;  /* 0x000066004d087a24 */ /* 0x040fe200078e02ff */
[----:B------:R-:W-:-:S02]  /*e590*/  ISETP.LT.AND P3, PT, R77, c[0x0][0x17c], !P0 ;  /* 0x00005f004d007a0c */ /* 0x000fc40004761270 */
[-C--:B------:R-:W-:Y:S01]  /*e5a0*/  LEA.HI.X.SX32 R69, R4, R3.reuse, 0x2, P1 ;  /* 0x0000000304457211 */ /* 0x080fe200008f16ff */
[----:B------:R3:W-:Y:S01]  /*e5b0*/  @P4 STG.E [R74.64], R44 ;  /* 0x0000002c4a004986 */ /* 0x0007e2000c10190a */
[C---:B------:R-:W-:Y:S01]  /*e5c0*/  IMAD R0, R20.reuse, c[0x0][0x198], RZ ;  /* 0x0000660014007a24 */ /* 0x040fe200078e02ff */
[----:B------:R-:W-:Y:S02]  /*e5d0*/  ISETP.LT.AND P1, PT, R20, c[0x0][0x17c], !P0 ;  /* 0x00005f0014007a0c */ /* 0x000fe40004721270 */
[----:B------:R-:W2:Y:S01]  /*e5e0*/  LDL.LU R20, [R1+0xc0] ;  /* 0x0000c00001147983 */ /* 0x000ea20000300800 */
[-C--:B----4-:R-:W-:Y:S02]  /*e5f0*/  LEA R70, P6, R8, R2.reuse, 0x2 ;  /* 0x0000000208467211 */ /* 0x090fe400078c10ff */
[----:B------:R-:W-:Y:S01]  /*e600*/  LEA R76, P4, R0, R2, 0x2 ;  /* 0x00000002004c7211 */ /* 0x000fe200078810ff */
[----:B------:R-:W4:Y:S01]  /*e610*/  LDL.LU R32, [R1+0xbc] ;  /* 0x0000bc0001207983 */ /* 0x000f220000300800 */
[----:B------:R-:W-:-:S02]  /*e620*/  LEA.HI.X.SX32 R71, R8, R3, 0x2, P6 ;  /* 0x0000000308477211 */ /* 0x000fc400030f16ff */
[----:B------:R-:W-:Y:S01]  /*e630*/  LEA.HI.X.SX32 R77, R0, R3, 0x2, P4 ;  /* 0x00000003004d7211 */ /* 0x000fe200020f16ff */
[----:B------:R1:W-:Y:S04]  /*e640*/  @P2 STG.E [R68.64], R48 ;  /* 0x0000003044002986 */ /* 0x0003e8000c10190a */
[----:B------:R1:W-:Y:S04]  /*e650*/  @P3 STG.E [R70.64], R52 ;  /* 0x0000003446003986 */ /* 0x0003e8000c10190a */
[----:B------:R-:W-:Y:S01]  /*e660*/  @P1 STG.E [R76.64], R56 ;  /* 0x000000384c001986 */ /* 0x000fe2000c10190a */
[C---:B------:R-:W-:Y:S01]  /*e670*/  ISETP.LT.AND P3, PT, R12.reuse, c[0x0][0x17c], !P0 ;  /* 0x00005f000c007a0c */ /* 0x040fe20004761270 */
[----:B------:R-:W-:-:S02]  /*e680*/  IMAD R0, R12, c[0x0][0x198], RZ ;  /* 0x000066000c007a24 */ /* 0x000fc400078e02ff */
[----:B------:R-:W4:Y:S01]  /*e690*/  LDL.LU R12, [R1+0xb8] ;  /* 0x0000b800010c7983 */ /* 0x000f220000300800 */
[C---:B------:R-:W-:Y:S01]  /*e6a0*/  IMAD R8, R24.reuse, c[0x0][0x198], RZ ;  /* 0x0000660018087a24 */ /* 0x040fe200078e02ff */
[----:B------:R-:W-:Y:S02]  /*e6b0*/  ISETP.LT.AND P1, PT, R24, c[0x0][0x17c], !P0 ;  /* 0x00005f0018007a0c */ /* 0x000fe40004721270 */
[----:B------:R-:W4:Y:S01]  /*e6c0*/  LDL.LU R24, [R1+0xb4] ;  /* 0x0000b40001187983 */ /* 0x000f220000300800 */
[C---:B------:R-:W-:Y:S01]  /*e6d0*/  IMAD R4, R78.reuse, c[0x0][0x198], RZ ;  /* 0x000066004e047a24 */ /* 0x040fe200078e02ff */
[----:B------:R-:W-:Y:S02]  /*e6e0*/  ISETP.LT.AND P2, PT, R78, c[0x0][0x17c], !P0 ;  /* 0x00005f004e007a0c */ /* 0x000fe40004741270 */
[-C--:B---3--:R-:W-:Y:S02]  /*e6f0*/  LEA R74, P4, R0, R2.reuse, 0x2 ;  /* 0x00000002004a7211 */ /* 0x088fe400078810ff */
[----:B------:R-:W-:-:S02]  /*e700*/  LEA R72, P6, R4, R2, 0x2 ;  /* 0x0000000204487211 */ /* 0x000fc400078c10ff */
[-C--:B------:R-:W-:Y:S02]  /*e710*/  LEA.HI.X.SX32 R75, R0, R3.reuse, 0x2, P4 ;  /* 0x00000003004b7211 */ /* 0x080fe400020f16ff */
[----:B------:R-:W-:Y:S02]  /*e720*/  LEA.HI.X.SX32 R73, R4, R3, 0x2, P6 ;  /* 0x0000000304497211 */ /* 0x000fe400030f16ff */
[----:B-1----:R-:W-:-:S03]  /*e730*/  LEA R68, P6, R8, R2, 0x2 ;  /* 0x0000000208447211 */ /* 0x002fc600078c10ff */
[----:B------:R1:W-:Y:S04]  /*e740*/  @P2 STG.E [R72.64], R60 ;  /* 0x0000003c48002986 */ /* 0x0003e8000c10190a */
[----:B------:R3:W-:Y:S01]  /*e750*/  @P3 STG.E [R74.64], R64 ;  /* 0x000000404a003986 */ /* 0x0007e2000c10190a */
[----:B------:R-:W-:-:S05]  /*e760*/  LEA.HI.X.SX32 R69, R8, R3, 0x2, P6 ;  /* 0x0000000308457211 */ /* 0x000fca00030f16ff */
[----:B------:R1:W-:Y:S01]  /*e770*/  @P1 STG.E [R68.64], R13 ;  /* 0x0000000d44001986 */ /* 0x0003e2000c10190a */
[C---:B--2---:R-:W-:Y:S01]  /*e780*/  IMAD R4, R16.reuse, c[0x0][0x198], RZ ;  /* 0x0000660010047a24 */ /* 0x044fe200078e02ff */
[----:B------:R-:W-:Y:S02]  /*e790*/  ISETP.LT.AND P2, PT, R16, c[0x0][0x17c], !P0 ;  /* 0x00005f0010007a0c */ /* 0x000fe40004741270 */
[----:B------:R-:W2:Y:S01]  /*e7a0*/  LDL.LU R16, [R1+0xb0] ;  /* 0x0000b00001107983 */ /* 0x000ea20000300800 */
[C---:B------:R-:W-:Y:S01]  /*e7b0*/  ISETP.LT.AND P3, PT, R28.reuse, c[0x0][0x17c], !P0 ;  /* 0x00005f001c007a0c */ /* 0x040fe20004761270 */
[----:B------:R-:W-:Y:S02]  /*e7c0*/  IMAD R0, R28, c[0x0][0x198], RZ ;  /* 0x000066001c007a24 */ /* 0x000fe400078e02ff */
[----:B------:R-:W2:Y:S01]  /*e7d0*/  LDL.LU R28, [R1+0xac] ;  /* 0x0000ac00011c7983 */ /* 0x000ea20000300800 */
[----:B------:R-:W-:-:S04]  /*e7e0*/  LEA R70, P4, R4, R2, 0x2 ;  /* 0x0000000204467211 */ /* 0x000fc800078810ff */
[----:B------:R-:W-:Y:S02]  /*e7f0*/  LEA.HI.X.SX32 R71, R4, R3, 0x2, P4 ;  /* 0x0000000304477211 */ /* 0x000fe400020f16ff */
[-C--:B-1----:R-:W-:Y:S01]  /*e800*/  LEA R72, P6, R0, R2.reuse, 0x2 ;  /* 0x0000000200487211 */ /* 0x082fe200078c10ff */
[C---:B------:R-:W-:Y:S01]  /*e810*/  IMAD R4, R20.reuse, c[0x0][0x198], RZ ;  /* 0x0000660014047a24 */ /* 0x040fe200078e02ff */
[----:B------:R-:W-:Y:S01]  /*e820*/  ISETP.LT.AND P1, PT, R20, c[0x0][0x17c], !P0 ;  /* 0x00005f0014007a0c */ /* 0x000fe20004721270 */
[----:B------:R-:W-:Y:S01]  /*e830*/  @P2 STG.E [R70.64], R17 ;  /* 0x0000001146002986 */ /* 0x000fe2000c10190a */
[----:B----4-:R-:W-:Y:S02]  /*e840*/  IMAD R8, R32, c[0x0][0x198], RZ ;  /* 0x0000660020087a24 */ /* 0x010fe400078e02ff */
[----:B------:R-:W-:Y:S01]  /*e850*/  LEA R76, P4, R4, R2, 0x2 ;  /* 0x00000002044c7211 */ /* 0x000fe200078810ff */
[----:B------:R-:W4:Y:S01]  /*e860*/  LDL.LU R20, [R1+0xa8] ;  /* 0x0000a80001147983 */ /* 0x000f220000300800 */
[----:B------:R-:W-:-:S03]  /*e870*/  ISETP.LT.AND P2, PT, R32, c[0x0][0x17c], !P0 ;  /* 0x00005f0020007a0c */ /* 0x000fc60004741270 */
[----:B------:R-:W4:Y:S01]  /*e880*/  LDL.LU R52, [R1+0xa4] ;  /* 0x0000a40001347983 */ /* 0x000f220000300800 */
[----:B------:R-:W-:-:S03]  /*e890*/  LEA.HI.X.SX32 R73, R0, R3, 0x2, P6 ;  /* 0x0000000300497211 */ /* 0x000fc600030f16ff */
[----:B------:R-:W4:Y:S01]  /*e8a0*/  LDL.LU R32, [R1+0xa0] ;  /* 0x0000a00001207983 */ /* 0x000f220000300800 */
[----:B---3--:R-:W-:Y:S02]  /*e8b0*/  LEA R74, P6, R8, R2, 0x2 ;  /* 0x00000002084a7211 */ /* 0x008fe400078c10ff */
[-C--:B------:R-:W-:Y:S01]  /*e8c0*/  LEA.HI.X.SX32 R77, R4, R3.reuse, 0x2, P4 ;  /* 0x00000003044d7211 */ /* 0x080fe200020f16ff */
[----:B------:R1:W-:Y:S01]  /*e8d0*/  @P3 STG.E [R72.64], R5 ;  /* 0x0000000548003986 */ /* 0x0003e2000c10190a */
[----:B------:R-:W-:-:S03]  /*e8e0*/  LEA.HI.X.SX32 R75, R8, R3, 0x2, P6 ;  /* 0x00000003084b7211 */ /* 0x000fc600030f16ff */
[----:B------:R-:W-:Y:S04]  /*e8f0*/  @P1 STG.E [R76.64], R9 ;  /* 0x000000094c001986 */ /* 0x000fe8000c10190a */
[----:B------:R-:W3:Y:S04]  /*e900*/  LDL.LU R48, [R1+0x9c] ;  /* 0x00009c0001307983 */ /* 0x000ee80000300800 */
[----:B------:R-:W3:Y:S04]  /*e910*/  LDL.LU R44, [R1+0x98] ;  /* 0x00009800012c7983 */ /* 0x000ee80000300800 */
[----:B------:R-:W-:Y:S04]  /*e920*/  @P2 STG.E [R74.64], R21 ;  /* 0x000000154a002986 */ /* 0x000fe8000c10190a */
[----:B------:R-:W3:Y:S04]  /*e930*/  LDL.LU R40, [R1+0x188] ;  /* 0x0001880001287983 */ /* 0x000ee80000300800 */
[----:B------:R-:W3:Y:S01]  /*e940*/  LDL.LU R36, [R1+0x94] ;  /* 0x0000940001247983 */ /* 0x000ee20000300800 */
[C---:B------:R-:W-:Y:S01]  /*e950*/  IMAD R0, R12.reuse, c[0x0][0x198], RZ ;  /* 0x000066000c007a24 */ /* 0x040fe200078e02ff */
[----:B------:R-:W-:-:S04]  /*e960*/  ISETP.LT.AND P3, PT, R12, c[0x0][0x17c], !P0 ;  /* 0x00005f000c007a0c */ /* 0x000fc80004761270 */
[----:B------:R-:W-:-:S04]  /*e970*/  LEA R12, P4, R0, R2, 0x2 ;  /* 0x00000002000c7211 */ /* 0x000fc800078810ff */
[----:B------:R-:W-:Y:S01]  /*e980*/  LEA.HI.X.SX32 R13, R0, R3, 0x2, P4 ;  /* 0x00000003000d7211 */ /* 0x000fe200020f16ff */
[C---:B------:R-:W-:Y:S01]  /*e990*/  IMAD R8, R24.reuse, c[0x0][0x198], RZ ;  /* 0x0000660018087a24 */ /* 0x040fe200078e02ff */
[----:B------:R-:W-:-:S04]  /*e9a0*/  ISETP.LT.AND P1, PT, R24, c[0x0][0x17c], !P0 ;  /* 0x00005f0018007a0c */ /* 0x000fc80004721270 */
[----:B------:R-:W-:-:S04]  /*e9b0*/  LEA R4, P6, R8, R2, 0x2 ;  /* 0x0000000208047211 */ /* 0x000fc800078c10ff */
[----:B-1----:R-:W-:Y:S01]  /*e9c0*/  LEA.HI.X.SX32 R5, R8, R3, 0x2, P6 ;  /* 0x0000000308057211 */ /* 0x002fe200030f16ff */
[----:B------:R-:W-:Y:S04]  /*e9d0*/  @P3 STG.E [R12.64], R29 ;  /* 0x0000001d0c003986 */ /* 0x000fe8000c10190a */
[----:B------:R1:W-:Y:S04]  /*e9e0*/  @P1 STG.E [R4.64], R25 ;  /* 0x0000001904001986 */ /* 0x0003e8000c10190a */
[----:B-1----:R-:W3:Y:S01]  /*e9f0*/  LDL.LU R25, [R1+0x90] ;  /* 0x0000900001197983 */ /* 0x002ee20000300800 */
[C---:B--2---:R-:W-:Y:S01]  /*ea00*/  IMAD R0, R16.reuse, c[0x0][0x198], RZ ;  /* 0x0000660010007a24 */ /* 0x044fe200078e02ff */
[----:B------:R-:W-:Y:S01]  /*ea10*/  ISETP.LT.AND P2, PT, R16, c[0x0][0x17c], !P0 ;  /* 0x00005f0010007a0c */ /* 0x000fe20004741270 */
[C---:B------:R-:W-:Y:S01]  /*ea20*/  IMAD R24, R28.reuse, c[0x0][0x198], RZ ;  /* 0x000066001c187a24 */ /* 0x040fe200078e02ff */
[----:B------:R-:W-:-:S02]  /*ea30*/  ISETP.LT.AND P3, PT, R28, c[0x0][0x17c], !P0 ;  /* 0x00005f001c007a0c */ /* 0x000fc40004761270 */
[-C--:B------:R-:W-:Y:S02]  /*ea40*/  LEA R16, P4, R0, R2.reuse, 0x2 ;  /* 0x0000000200107211 */ /* 0x080fe400078810ff */
[----:B------:R-:W-:Y:S02]  /*ea50*/  LEA R8, P6, R24, R2, 0x2 ;  /* 0x0000000218087211 */ /* 0x000fe400078c10ff */
[-C--:B------:R-:W-:Y:S02]  /*ea60*/  LEA.HI.X.SX32 R17, R0, R3.reuse, 0x2, P4 ;  /* 0x0000000300117211 */ /* 0x080fe400020f16ff */
[----:B------:R-:W-:-:S03]  /*ea70*/  LEA.HI.X.SX32 R9, R24, R3, 0x2, P6 ;  /* 0x0000000318097211 */ /* 0x000fc600030f16ff */
[----:B------:R3:W-:Y:S04]  /*ea80*/  @P2 STG.E [R16.64], R37 ;  /* 0x0000002510002986 */ /* 0x0007e8000c10190a */
[----:B------:R-:W-:Y:S01]  /*ea90*/  @P3 STG.E [R8.64], R33 ;  /* 0x0000002108003986 */ /* 0x000fe2000c10190a */
[C---:B----4-:R-:W-:Y:S01]  /*eaa0*/  IMAD R28, R20.reuse, c[0x0][0x198], RZ ;  /* 0x00006600141c7a24 */ /* 0x050fe200078e02ff */
[----:B------:R-:W-:Y:S01]  /*eab0*/  ISETP.LT.AND P1, PT, R20, c[0x0][0x17c], !P0 ;  /* 0x00005f0014007a0c */ /* 0x000fe20004721270 */
[----:B------:R-:W-:Y:S01]  /*eac0*/  IMAD R0, R52, c[0x0][0x198], RZ ;  /* 0x0000660034007a24 */ /* 0x000fe200078e02ff */
[C---:B------:R-:W-:Y:S01]  /*ead0*/  ISETP.LT.AND P3, PT, R32.reuse, c[0x0][0x17c], !P0 ;  /* 0x00005f0020007a0c */ /* 0x040fe20004761270 */
[----:B------:R-:W-:Y:S02]  /*eae0*/  IMAD R13, R32, c[0x0][0x198], RZ ;  /* 0x00006600200d7a24 */ /* 0x000fe400078e02ff */
[----:B------:R-:W2:Y:S01]  /*eaf0*/  LDL.LU R32, [R1+0x8c] ;  /* 0x00008c0001207983 */ /* 0x000ea20000300800 */
[----:B------:R-:W-:-:S02]  /*eb00*/  ISETP.LT.AND P2, PT, R52, c[0x0][0x17c], !P0 ;  /* 0x00005f0034007a0c */ /* 0x000fc40004741270 */
[-C--:B------:R-:W-:Y:S01]  /*eb10*/  LEA R20, P4, R28, R2.reuse, 0x2 ;  /* 0x000000021c147211 */ /* 0x080fe200078810ff */
[----:B------:R-:W4:Y:S01]  /*eb20*/  LDL.LU R29, [R1+0x184] ;  /* 0x00018400011d7983 */ /* 0x000f220000300800 */
[-C--:B------:R-:W-:Y:S02]  /*eb30*/  LEA R4, P6, R0, R2.reuse, 0x2 ;  /* 0x0000000200047211 */ /* 0x080fe400078c10ff */
[-C--:B------:R-:W-:Y:S01]  /*eb40*/  LEA.HI.X.SX32 R21, R28, R3.reuse, 0x2, P4 ;  /* 0x000000031c157211 */ /* 0x080fe200020f16ff */
[----:B------:R-:W4:Y:S01]  /*eb50*/  LDL.LU R24, [R1+0x180] ;  /* 0x0001800001187983 */ /* 0x000f220000300800 */
[----:B------:R-:W-:Y:S01]  /*eb60*/  LEA.HI.X.SX32 R5, R0, R3, 0x2, P6 ;  /* 0x0000000300057211 */ /* 0x000fe200030f16ff */
[----:B---3--:R-:W-:Y:S02]  /*eb70*/  IMAD R17, R44, c[0x0][0x198], RZ ;  /* 0x000066002c117a24 */ /* 0x008fe400078e02ff */
[----:B------:R1:W-:Y:S04]  /*eb80*/  @P1 STG.E [R20.64], R41 ;  /* 0x0000002914001986 */ /* 0x0003e8000c10190a */
[----:B------:R3:W-:Y:S01]  /*eb90*/  @P2 STG.E [R4.64], R45 ;  /* 0x0000002d04002986 */ /* 0x0007e2000c10190a */
[----:B------:R-:W-:-:S03]  /*eba0*/  LEA R16, P2, R17, R2, 0x2 ;  /* 0x0000000211107211 */ /* 0x000fc600078410ff */
[----:B------:R-:W4:Y:S01]  /*ebb0*/  LDL.LU R28, [R1+0x17c] ;  /* 0x00017c00011c7983 */ /* 0x000f220000300800 */
[-C--:B------:R-:W-:Y:S01]  /*ebc0*/  LEA.HI.X.SX32 R17, R17, R3.reuse, 0x2, P2 ;  /* 0x0000000311117211 */ /* 0x080fe200010f16ff */
[C---:B-1----:R-:W-:Y:S01]  /*ebd0*/  IMAD R20, R25.reuse, c[0x0][0x198], RZ ;  /* 0x0000660019147a24 */ /* 0x042fe200078e02ff */
[----:B------:R-:W-:Y:S02]  /*ebe0*/  ISETP.LT.AND P2, PT, R25, c[0x0][0x17c], !P0 ;  /* 0x00005f0019007a0c */ /* 0x000fe40004741270 */
[----:B------:R-:W4:Y:S01]  /*ebf0*/  LDL.LU R25, [R1+0x178] ;  /* 0x0001780001197983 */ /* 0x000f220000300800 */
[CC--:B------:R-:W-:Y:S01]  /*ec00*/  LEA R12, P4, R13.reuse, R2.reuse, 0x2 ;  /* 0x000000020d0c7211 */ /* 0x0c0fe200078810ff */
[C---:B------:R-:W-:Y:S01]  /*ec10*/  IMAD R0, R48.reuse, c[0x0][0x198], RZ ;  /* 0x0000660030007a24 */ /* 0x040fe200078e02ff */
[----:B------:R-:W-:Y:S02]  /*ec20*/  ISETP.LT.AND P1, PT, R48, c[0x0][0x17c], !P0 ;  /* 0x00005f0030007a0c */ /* 0x000fe40004721270 */
[----:B------:R-:W-:Y:S01]  /*ec30*/  ISETP.LT.AND P6, PT, R44, c[0x0][0x17c], !P0 ;  /* 0x00005f002c007a0c */ /* 0x000fe200047c1270 */
[----:B------:R-:W-:Y:S01]  /*ec40*/  IMAD.MOV.U32 R21, RZ, RZ, c[0x0][0x198] ;  /* 0x00006600ff157624 */ /* 0x000fe200078e00ff */
[----:B------:R-:W-:Y:S01]  /*ec50*/  LEA.HI.X.SX32 R13, R13, R3, 0x2, P4 ;  /* 0x000000030d0d7211 */ /* 0x000fe200020f16ff */
[----:B------:R-:W4:Y:S01]  /*ec60*/  LDL.LU R33, [R1+0x174] ;  /* 0x0001740001217983 */ /* 0x000f220000300800 */
[----:B------:R-:W-:-:S03]  /*ec70*/  LEA R8, P4, R0, R2, 0x2 ;  /* 0x0000000200087211 */ /* 0x000fc600078810ff */
[----:B------:R1:W-:Y:S01]  /*ec80*/  @P3 STG.E [R12.64], R49 ;  /* 0x000000310c003986 */ /* 0x0003e2000c10190a */
[----:B------:R-:W-:Y:S01]  /*ec90*/  LEA.HI.X.SX32 R9, R0, R3, 0x2, P4 ;  /* 0x0000000300097211 */ /* 0x000fe200020f16ff */
[C---:B------:R-:W-:Y:S01]  /*eca0*/  IMAD R0, R36.reuse, c[0x0][0x198], RZ ;  /* 0x0000660024007a24 */ /* 0x040fe200078e02ff */
[----:B------:R-:W-:-:S03]  /*ecb0*/  ISETP.LT.AND P3, PT, R36, c[0x0][0x17c], !P0 ;  /* 0x00005f0024007a0c */ /* 0x000fc60004761270 */
[----:B------:R2:W-:Y:S01]  /*ecc0*/  @P1 STG.E [R8.64], R53 ;  /* 0x0000003508001986 */ /* 0x0005e2000c10190a */
[----:B---3--:R-:W-:-:S03]  /*ecd0*/  LEA R4, P1, R0, R2, 0x2 ;  /* 0x0000000200047211 */ /* 0x008fc600078210ff */
[----:B------:R3:W-:Y:S01]  /*ece0*/  @P6 STG.E [R16.64], R57 ;  /* 0x0000003910006986 */ /* 0x0007e2000c10190a */
[----:B------:R-:W-:Y:S02]  /*ecf0*/  LEA.HI.X.SX32 R5, R0, R3, 0x2, P1 ;  /* 0x0000000300057211 */ /* 0x000fe400008f16ff */
[----:B-1----:R-:W-:-:S03]  /*ed00*/  LEA R12, P6, R20, R2, 0x2 ;  /* 0x00000002140c7211 */ /* 0x002fc600078c10ff */
[----:B------:R1:W-:Y:S01]  /*ed10*/  @P3 STG.E [R4.64], R61 ;  /* 0x0000003d04003986 */ /* 0x0003e2000c10190a */
[----:B------:R-:W-:-:S05]  /*ed20*/  LEA.HI.X.SX32 R13, R20, R3, 0x2, P6 ;  /* 0x00000003140d7211 */ /* 0x000fca00030f16ff */
[----:B------:R1:W-:Y:S01]  /*ed30*/  @P2 STG.E [R12.64], R65 ;  /* 0x000000410c002986 */ /* 0x0003e2000c10190a */
[C---:B--2---:R-:W-:Y:S01]  /*ed40*/  IMAD R0, R32.reuse, c[0x0][0x198], RZ ;  /* 0x0000660020007a24 */ /* 0x044fe200078e02ff */
[----:B------:R-:W-:Y:S02]  /*ed50*/  ISETP.LT.AND P1, PT, R32, c[0x0][0x17c], !P0 ;  /* 0x00005f0020007a0c */ /* 0x000fe40004721270 */
[----:B------:R-:W2:Y:S01]  /*ed60*/  LDL.LU R32, [R1+0x16c] ;  /* 0x00016c0001207983 */ /* 0x000ea20000300800 */
[----:B------:R-:W-:Y:S01]  /*ed70*/  IMAD R20, R21, 0x2, R0 ;  /* 0x0000000215147824 */ /* 0x000fe200078e0200 */
[----:B------:R-:W-:-:S04]  /*ed80*/  LEA R8, P3, R0, R2, 0x2 ;  /* 0x0000000200087211 */ /* 0x000fc800078610ff */
[-C--:B------:R-:W-:Y:S01]  /*ed90*/  LEA.HI.X.SX32 R9, R0, R3.reuse, 0x2, P3 ;  /* 0x0000000300097211 */ /* 0x080fe200018f16ff */
[----:B------:R-:W-:Y:S01]  /*eda0*/  IMAD R0, R21, 0x2, R20 ;  /* 0x0000000215007824 */ /* 0x000fe200078e0214 */
[-C--:B---3--:R-:W-:Y:S02]  /*edb0*/  LEA R16, P6, R20, R2.reuse, 0x2 ;  /* 0x0000000214107211 */ /* 0x088fe400078c10ff */
[----:B----4-:R-:W-:Y:S02]  /*edc0*/  ISETP.LT.AND P3, PT, R29, c[0x0][0x17c], !P0 ;  /* 0x00005f001d007a0c */ /* 0x010fe40004761270 */
[----:B------:R-:W3:Y:S01]  /*edd0*/  LDL.LU R29, [R1+0x168] ;  /* 0x00016800011d7983 */ /* 0x000ee20000300800 */
[----:B------:R-:W-:Y:S02]  /*ede0*/  ISETP.LT.AND P2, PT, R24, c[0x0][0x17c], !P0 ;  /* 0x00005f0018007a0c */ /* 0x000fe40004741270 */
[----:B------:R-:W-:Y:S01]  /*edf0*/  LEA.HI.X.SX32 R17, R20, R3, 0x2, P6 ;  /* 0x0000000314117211 */ /* 0x000fe200030f16ff */
[----:B------:R-:W4:Y:S01]  /*ee00*/  LDL.LU R24, [R1+0x164] ;  /* 0x0001640001187983 */ /* 0x000f220000300800 */
[----:B-1----:R-:W-:Y:S01]  /*ee10*/  LEA R4, P6, R0, R2, 0x2 ;  /* 0x0000000200047211 */ /* 0x002fe200078c10ff */
[----:B------:R-:W-:-:S03]  /*ee20*/  IMAD R20, R21, 0x2, R0 ;  /* 0x0000000215147824 */ /* 0x000fc600078e0200 */
[-C--:B------:R-:W-:Y:S01]  /*ee30*/  LEA.HI.X.SX32 R5, R0, R3.reuse, 0x2, P6 ;  /* 0x0000000300057211 */ /* 0x080fe200030f16ff */
[----:B------:R-:W-:Y:S01]  /*ee40*/  @P1 STG.E [R8.64], R14 ;  /* 0x0000000e08001986 */ /* 0x000fe2000c10190a */
[----:B------:R-:W-:Y:S02]  /*ee50*/  LEA R12, P6, R20, R2, 0x2 ;  /* 0x00000002140c7211 */ /* 0x000fe400078c10ff */
[----:B------:R-:W-:Y:S01]  /*ee60*/  ISETP.LT.AND P1, PT, R28, c[0x0][0x17c], !P0 ;  /* 0x00005f001c007a0c */ /* 0x000fe20004721270 */
[----:B------:R1:W-:Y:S01]  /*ee70*/  @P5 STG.E [R16.64], R18 ;  /* 0x0000001210005986 */ /* 0x0003e2000c10190a */
[----:B------:R-:W-:Y:S01]  /*ee80*/  IMAD R0, R21, 0x2, R20 ;  /* 0x0000000215007824 */ /* 0x000fe200078e0214 */
[----:B------:R-:W-:Y:S02]  /*ee90*/  LEA.HI.X.SX32 R13, R20, R3, 0x2, P6 ;  /* 0x00000003140d7211 */ /* 0x000fe400030f16ff */
[----:B------:R-:W4:Y:S01]  /*eea0*/  LDL.LU R28, [R1+0x160] ;  /* 0x00016000011c7983 */ /* 0x000f220000300800 */
[----:B------:R-:W-:-:S03]  /*eeb0*/  ISETP.LT.AND P5, PT, R25, c[0x0][0x17c], !P0 ;  /* 0x00005f0019007a0c */ /* 0x000fc600047a1270 */
[----:B------:R-:W4:Y:S04]  /*eec0*/  LDL.LU R25, [R1+0x15c] ;  /* 0x00015c0001197983 */ /* 0x000f280000300800 */
[----:B------:R-:W4:Y:S04]  /*eed0*/  LDL.LU R20, [R1+0x158] ;  /* 0x0001580001147983 */ /* 0x000f280000300800 */
[----:B-1----:R-:W4:Y:S01]  /*eee0*/  LDL.LU R18, [R1+0x154] ;  /* 0x0001540001127983 */ /* 0x002f220000300800 */
[----:B------:R-:W-:Y:S01]  /*eef0*/  ISETP.LT.AND P4, PT, R40, c[0x0][0x17c], !P0 ;  /* 0x00005f0028007a0c */ /* 0x000fe20004781270 */
[----:B------:R-:W-:Y:S01]  /*ef00*/  IMAD R14, R21, 0x2, R0 ;  /* 0x00000002150e7824 */ /* 0x000fe200078e0200 */
[----:B------:R-:W-:-:S04]  /*ef10*/  LEA R8, P6, R0, R2, 0x2 ;  /* 0x0000000200087211 */ /* 0x000fc800078c10ff */
[----:B------:R-:W-:Y:S01]  /*ef20*/  LEA.HI.X.SX32 R9, R0, R3, 0x2, P6 ;  /* 0x0000000300097211 */ /* 0x000fe200030f16ff */
[----:B------:R-:W-:Y:S01]  /*ef30*/  IMAD R0, R21, 0x2, R14 ;  /* 0x0000000215007824 */ /* 0x000fe200078e020e */
[----:B------:R-:W-:-:S04]  /*ef40*/  LEA R16, P6, R14, R2, 0x2 ;  /* 0x000000020e107211 */ /* 0x000fc800078c10ff */
[----:B------:R-:W-:Y:S01]  /*ef50*/  LEA.HI.X.SX32 R17, R14, R3, 0x2, P6 ;  /* 0x000000030e117211 */ /* 0x000fe200030f16ff */
[----:B------:R1:W-:Y:S04]  /*ef60*/  @P4 STG.E [R4.64], R6 ;  /* 0x0000000604004986 */ /* 0x0003e8000c10190a */
[----:B------:R1:W-:Y:S02]  /*ef70*/  @P3 STG.E [R12.64], R10 ;  /* 0x0000000a0c003986 */ /* 0x0003e4000c10190a */
[----:B-1----:R-:W-:Y:S01]  /*ef80*/  LEA R4, P6, R0, R2, 0x2 ;  /* 0x0000000200047211 */ /* 0x002fe200078c10ff */
[----:B------:R-:W-:-:S03]  /*ef90*/  IMAD R6, R21, 0x2, R0 ;  /* 0x0000000215067824 */ /* 0x000fc600078e0200 */
[-C--:B------:R-:W-:Y:S01]  /*efa0*/  LEA.HI.X.SX32 R5, R0, R3.reuse, 0x2, P6 ;  /* 0x0000000300057211 */ /* 0x080fe200030f16ff */
[----:B------:R-:W4:Y:S01]  /*efb0*/  LDL.LU R10, [R1+0x150] ;  /* 0x00015000010a7983 */ /* 0x000f220000300800 */
[CC--:B------:R-:W-:Y:S01]  /*efc0*/  LEA R12, P6, R6.reuse, R2.reuse, 0x2 ;  /* 0x00000002060c7211 */ /* 0x0c0fe200078c10ff */
[----:B------:R-:W-:Y:S01]  /*efd0*/  IMAD R0, R21, 0x2, R6 ;  /* 0x0000000215007824 */ /* 0x000fe200078e0206 */
[----:B------:R-:W-:Y:S01]  /*efe0*/  ISETP.LT.AND P4, PT, R33, c[0x0][0x17c], !P0 ;  /* 0x00005f0021007a0c */ /* 0x000fe20004781270 */
[----:B------:R1:W-:Y:S01]  /*eff0*/  @P2 STG.E [R8.64], R22 ;  /* 0x0000001608002986 */ /* 0x0003e2000c10190a */
[----:B------:R-:W-:Y:S01]  /*f000*/  LEA.HI.X.SX32 R13, R6, R3, 0x2, P6 ;  /* 0x00000003060d7211 */ /* 0x000fe200030f16ff */
[----:B------:R-:W-:Y:S02]  /*f010*/  IMAD R6, R21, 0x2, R0 ;  /* 0x0000000215067824 */ /* 0x000fe400078e0200 */
[----:B------:R1:W-:Y:S02]  /*f020*/  @P1 STG.E [R16.64], R30 ;  /* 0x0000001e10001986 */ /* 0x0003e4000c10190a */
[----:B-1----:R-:W-:-:S04]  /*f030*/  LEA R8, P6, R0, R2, 0x2 ;  /* 0x0000000200087211 */ /* 0x002fc800078c10ff */
[-C--:B------:R-:W-:Y:S02]  /*f040*/  LEA.HI.X.SX32 R9, R0, R3.reuse, 0x2, P6 ;  /* 0x0000000300097211 */ /* 0x080fe400030f16ff */
[C---:B------:R-:W-:Y:S01]  /*f050*/  LEA R16, P6, R6.reuse, R2, 0x2 ;  /* 0x0000000206107211 */ /* 0x040fe200078c10ff */
[----:B------:R1:W-:Y:S03]  /*f060*/  @P5 STG.E [R4.64], R26 ;  /* 0x0000001a04005986 */ /* 0x0003e6000c10190a */
[----:B------:R-:W-:Y:S01]  /*f070*/  LEA.HI.X.SX32 R17, R6, R3, 0x2, P6 ;  /* 0x0000000306117211 */ /* 0x000fe200030f16ff */
[----:B------:R1:W-:Y:S01]  /*f080*/  @P4 STG.E [R12.64], R38 ;  /* 0x000000260c004986 */ /* 0x0003e2000c10190a */
[----:B--2---:R-:W-:Y:S02]  /*f090*/  ISETP.LT.AND P3, PT, R32, c[0x0][0x17c], !P0 ;  /* 0x00005f0020007a0c */ /* 0x004fe40004761270 */
[----:B---3--:R-:W-:-:S02]  /*f0a0*/  ISETP.LT.AND P2, PT, R29, c[0x0][0x17c], !P0 ;  /* 0x00005f001d007a0c */ /* 0x008fc40004741270 */
[----:B----4-:R-:W-:Y:S02]  /*f0b0*/  ISETP.LT.AND P1, PT, R24, c[0x0][0x17c], !P0 ;  /* 0x00005f0018007a0c */ /* 0x010fe40004721270 */
[----:B------:R-:W2:Y:S04]  /*f0c0*/  LDL.LU R24, [R1+0x14c] ;  /* 0x00014c0001187983 */ /* 0x000ea80000300800 */
[----:B------:R-:W3:Y:S04]  /*f0d0*/  LDL.LU R14, [R1+0x148] ;  /* 0x00014800010e7983 */ /* 0x000ee80000300800 */
[----:B------:R4:W-:Y:S04]  /*f0e0*/  @P3 STG.E [R8.64], R34 ;  /* 0x0000002208003986 */ /* 0x0009e8000c10190a */
[----:B------:R-:W3:Y:S04]  /*f0f0*/  LDL.LU R22, [R1+0x144] ;  /* 0x0001440001167983 */ /* 0x000ee80000300800 */
[----:B------:R1:W-:Y:S01]  /*f100*/  @P2 STG.E [R16.64], R42 ;  /* 0x0000002a10002986 */ /* 0x0003e2000c10190a */
[----:B------:R-:W-:-:S03]  /*f110*/  ISETP.LT.AND P3, PT, R20, c[0x0][0x17c], !P0 ;  /* 0x00005f0014007a0c */ /* 0x000fc60004761270 */
[----:B------:R-:W3:Y:S01]  /*f120*/  LDL.LU R20, [R1+0x140] ;  /* 0x0001400001147983 */ /* 0x000ee20000300800 */
[----:B------:R-:W-:-:S03]  /*f130*/  ISETP.LT.AND P2, PT, R18, c[0x0][0x17c], !P0 ;  /* 0x00005f0012007a0c */ /* 0x000fc60004741270 */
[----:B------:R-:W3:Y:S01]  /*f140*/  LDL.LU R18, [R1+0x13c] ;  /* 0x00013c0001127983 */ /* 0x000ee20000300800 */
[----:B------:R-:W-:-:S04]  /*f150*/  IMAD R0, R21, 0x2, R6 ;  /* 0x0000000215007824 */ /* 0x000fc800078e0206 */
[----:B------:R-:W-:Y:S01]  /*f160*/  IMAD R6, R21, 0x2, R0 ;  /* 0x0000000215067824 */ /* 0x000fe200078e0200 */
[----:B-1----:R-:W-:-:S04]  /*f170*/  LEA R4, P6, R0, R2, 0x2 ;  /* 0x0000000200047211 */ /* 0x002fc800078c10ff */
[-C--:B------:R-:W-:Y:S01]  /*f180*/  LEA.HI.X.SX32 R5, R0, R3.reuse, 0x2, P6 ;  /* 0x0000000300057211 */ /* 0x080fe200030f16ff */
[C---:B------:R-:W-:Y:S01]  /*f190*/  IMAD R0, R21.reuse, 0x2, R6 ;  /* 0x0000000215007824 */ /* 0x040fe200078e0206 */
[-C--:B------:R-:W-:Y:S02]  /*f1a0*/  LEA R12, P6, R6, R2.reuse, 0x2 ;  /* 0x00000002060c7211 */ /* 0x080fe400078c10ff */
[----:B------:R-:W-:Y:S02]  /*f1b0*/  ISETP.LT.AND P5, PT, R28, c[0x0][0x17c], !P0 ;  /* 0x00005f001c007a0c */ /* 0x000fe400047a1270 */
[-C--:B------:R-:W-:Y:S01]  /*f1c0*/  LEA.HI.X.SX32 R13, R6, R3.reuse, 0x2, P6 ;  /* 0x00000003060d7211 */ /* 0x080fe200030f16ff */
[----:B------:R-:W-:Y:S01]  /*f1d0*/  IMAD R6, R21, 0x2, R0 ;  /* 0x0000000215067824 */ /* 0x000fe200078e0200 */
[----:B------:R-:W-:Y:S02]  /*f1e0*/  ISETP.LT.AND P4, PT, R25, c[0x0][0x17c], !P0 ;  /* 0x00005f0019007a0c */ /* 0x000fe40004781270 */
[CC--:B----4-:R-:W-:Y:S01]  /*f1f0*/  LEA R8, P6, R0.reuse, R2.reuse, 0x2 ;  /* 0x0000000200087211 */ /* 0x0d0fe200078c10ff */
[----:B------:R1:W-:Y:S03]  /*f200*/  @P1 STG.E [R4.64], R46 ;  /* 0x0000002e04001986 */ /* 0x0003e6000c10190a */
[----:B------:R-:W-:Y:S01]  /*f210*/  LEA.HI.X.SX32 R9, R0, R3, 0x2, P6 ;  /* 0x0000000300097211 */ /* 0x000fe200030f16ff */
[----:B------:R-:W-:Y:S01]  /*f220*/  IMAD R0, R21, 0x2, R6 ;  /* 0x0000000215007824 */ /* 0x000fe200078e0206 */
[----:B------:R-:W-:-:S02]  /*f230*/  LEA R16, P6, R6, R2, 0x2 ;  /* 0x0000000206107211 */ /* 0x000fc400078c10ff */
[----:B------:R-:W-:Y:S02]  /*f240*/  ISETP.LT.AND P1, PT, R10, c[0x0][0x17c], !P0 ;  /* 0x00005f000a007a0c */ /* 0x000fe40004721270 */
[----:B------:R-:W4:Y:S01]  /*f250*/  LDL.LU R10, [R1+0x138] ;  /* 0x00013800010a7983 */ /* 0x000f220000300800 */
[-C--:B------:R-:W-:Y:S01]  /*f260*/  LEA.HI.X.SX32 R17, R6, R3.reuse, 0x2, P6 ;  /* 0x0000000306117211 */ /* 0x080fe200030f16ff */
[----:B------:R-:W-:Y:S01]  /*f270*/  IMAD R6, R21, 0x2, R0 ;  /* 0x0000000215067824 */ /* 0x000fe200078e0200 */
[CC--:B-1----:R-:W-:Y:S01]  /*f280*/  LEA R4, P6, R0.reuse, R2.reuse, 0x2 ;  /* 0x0000000200047211 */ /* 0x0c2fe200078c10ff */
[----:B------:R1:W-:Y:S03]  /*f290*/  @P5 STG.E [R12.64], R50 ;  /* 0x000000320c005986 */ /* 0x0003e6000c10190a */
[----:B------:R-:W-:Y:S01]  /*f2a0*/  LEA.HI.X.SX32 R5, R0, R3, 0x2, P6 ;  /* 0x0000000300057211 */ /* 0x000fe200030f16ff */
[----:B------:R2:W-:Y:S01]  /*f2b0*/  @P4 STG.E [R8.64], R54 ;  /* 0x0000003608004986 */ /* 0x0005e2000c10190a */
[----:B-1----:R-:W-:-:S03]  /*f2c0*/  LEA R12, P6, R6, R2, 0x2 ;  /* 0x00000002060c7211 */ /* 0x002fc600078c10ff */
[----:B------:R1:W-:Y:S01]  /*f2d0*/  @P3 STG.E [R16.64], R58 ;  /* 0x0000003a10003986 */ /* 0x0003e2000c10190a */
[----:B------:R-:W-:-:S03]  /*f2e0*/  LEA.HI.X.SX32 R13, R6, R3, 0x2, P6 ;  /* 0x00000003060d7211 */ /* 0x000fc600030f16ff */
[----:B------:R1:W-:Y:S04]  /*f2f0*/  @P2 STG.E [R4.64], R62 ;  /* 0x0000003e04002986 */ /* 0x0003e8000c10190a */
[----:B------:R1:W-:Y:S01]  /*f300*/  @P1 STG.E [R12.64], R66 ;  /* 0x000000420c001986 */ /* 0x0003e2000c10190a */
[----:B--2---:R-:W-:-:S03]  /*f310*/  ISETP.LT.AND P5, PT, R24, c[0x0][0x17c], !P0 ;  /* 0x00005f0018007a0c */ /* 0x004fc600047a1270 */
[----:B------:R-:W2:Y:S01]  /*f320*/  LDL.LU R24, [R1+0x134] ;  /* 0x0001340001187983 */ /* 0x000ea20000300800 */
[----:B---3--:R-:W-:-:S03]  /*f330*/  ISETP.LT.AND P4, PT, R14, c[0x0][0x17c], !P0 ;  /* 0x00005f000e007a0c */ /* 0x008fc60004781270 */
[----:B------:R-:W3:Y:S01]  /*f340*/  LDL.LU R14, [R1+0x130] ;  /* 0x00013000010e7983 */ /* 0x000ee20000300800 */
[----:B------:R-:W-:-:S03]  /*f350*/  ISETP.LT.AND P3, PT, R22, c[0x0][0x17c], !P0 ;  /* 0x00005f0016007a0c */ /* 0x000fc60004761270 */
[----:B------:R-:W2:Y:S01]  /*f360*/  LDL.LU R22, [R1+0x12c] ;  /* 0x00012c0001167983 */ /* 0x000ea20000300800 */
[----:B------:R-:W-:-:S03]  /*f370*/  ISETP.LT.AND P2, PT, R20, c[0x0][0x17c], !P0 ;  /* 0x00005f0014007a0c */ /* 0x000fc60004741270 */
[----:B------:R-:W2:Y:S01]  /*f380*/  LDL.LU R20, [R1+0x128] ;  /* 0x0001280001147983 */ /* 0x000ea20000300800 */
[----:B------:R-:W-:-:S03]  /*f390*/  ISETP.LT.AND P1, PT, R18, c[0x0][0x17c], !P0 ;  /* 0x00005f0012007a0c */ /* 0x000fc60004721270 */
[----:B------:R-:W2:Y:S01]  /*f3a0*/  LDL.LU R18, [R1+0x124] ;  /* 0x0001240001127983 */ /* 0x000ea20000300800 */
[----:B------:R-:W-:-:S04]  /*f3b0*/  IMAD R0, R21, 0x2, R6 ;  /* 0x0000000215007824 */ /* 0x000fc800078e0206 */
[----:B------:R-:W-:Y:S01]  /*f3c0*/  IMAD R6, R21, 0x2, R0 ;  /* 0x0000000215067824 */ /* 0x000fe200078e0200 */
[----:B------:R-:W-:-:S04]  /*f3d0*/  LEA R8, P6, R0, R2, 0x2 ;  /* 0x0000000200087211 */ /* 0x000fc800078c10ff */
[----:B------:R-:W-:Y:S01]  /*f3e0*/  LEA.HI.X.SX32 R9, R0, R3, 0x2, P6 ;  /* 0x0000000300097211 */ /* 0x000fe200030f16ff */
[----:B------:R-:W-:Y:S01]  /*f3f0*/  IMAD R0, R21, 0x2, R6 ;  /* 0x0000000215007824 */ /* 0x000fe200078e0206 */
[----:B-1----:R-:W-:-:S04]  /*f400*/  LEA R16, P6, R6, R2, 0x2 ;  /* 0x0000000206107211 */ /* 0x002fc800078c10ff */
[-C--:B------:R-:W-:Y:S01]  /*f410*/  LEA.HI.X.SX32 R17, R6, R3.reuse, 0x2, P6 ;  /* 0x0000000306117211 */ /* 0x080fe200030f16ff */
[C---:B------:R-:W-:Y:S01]  /*f420*/  IMAD R6, R21.reuse, 0x2, R0 ;  /* 0x0000000215067824 */ /* 0x040fe200078e0200 */
[CC--:B------:R-:W-:Y:S01]  /*f430*/  LEA R4, P6, R0.reuse, R2.reuse, 0x2 ;  /* 0x0000000200047211 */ /* 0x0c0fe200078c10ff */
[----:B------:R1:W-:Y:S03]  /*f440*/  @P5 STG.E [R8.64], R15 ;  /* 0x0000000f08005986 */ /* 0x0003e6000c10190a */
[----:B------:R-:W-:Y:S01]  /*f450*/  LEA.HI.X.SX32 R5, R0, R3, 0x2, P6 ;  /* 0x0000000300057211 */ /* 0x000fe200030f16ff */
[----:B------:R-:W-:Y:S01]  /*f460*/  IMAD R0, R21, 0x2, R6 ;  /* 0x0000000215007824 */ /* 0x000fe200078e0206 */
[----:B------:R-:W-:Y:S02]  /*f470*/  LEA R12, P6, R6, R2, 0x2 ;  /* 0x00000002060c7211 */ /* 0x000fe400078c10ff */
[----:B----4-:R-:W-:-:S02]  /*f480*/  ISETP.LT.AND P5, PT, R10, c[0x0][0x17c], !P0 ;  /* 0x00005f000a007a0c */ /* 0x010fc400047a1270 */
[----:B------:R-:W4:Y:S01]  /*f490*/  LDL.LU R10, [R1+0x120] ;  /* 0x00012000010a7983 */ /* 0x000f220000300800 */
[-C--:B------:R-:W-:Y:S01]  /*f4a0*/  LEA.HI.X.SX32 R13, R6, R3.reuse, 0x2, P6 ;  /* 0x00000003060d7211 */ /* 0x080fe200030f16ff */
[----:B------:R-:W-:Y:S01]  /*f4b0*/  IMAD R6, R21, 0x2, R0 ;  /* 0x0000000215067824 */ /* 0x000fe200078e0200 */
[C---:B-1----:R-:W-:Y:S01]  /*f4c0*/  LEA R8, P6, R0.reuse, R2, 0x2 ;  /* 0x0000000200087211 */ /* 0x042fe200078c10ff */
[----:B------:R1:W-:Y:S03]  /*f4d0*/  @P4 STG.E [R16.64], R19 ;  /* 0x0000001310004986 */ /* 0x0003e6000c10190a */
[----:B------:R-:W-:Y:S01]  /*f4e0*/  LEA.HI.X.SX32 R9, R0, R3, 0x2, P6 ;  /* 0x0000000300097211 */ /* 0x000fe200030f16ff */
[----:B------:R1:W-:Y:S04]  /*f4f0*/  @P3 STG.E [R4.64], R7 ;  /* 0x0000000704003986 */ /* 0x0003e8000c10190a */
[----:B------:R2:W-:Y:S04]  /*f500*/  @P2 STG.E [R12.64], R11 ;  /* 0x0000000b0c002986 */ /* 0x0005e8000c10190a */
[----:B------:R2:W-:Y:S04]  /*f510*/  @P1 STG.E [R8.64], R23 ;  /* 0x0000001708001986 */ /* 0x0005e8000c10190a */
[----:B-1----:R-:W4:Y:S04]  /*f520*/  LDL.LU R19, [R1+0x11c] ;  /* 0x00011c0001137983 */ /* 0x002f280000300800 */
[----:B------:R-:W4:Y:S01]  /*f530*/  LDL.LU R16, [R1+0x118] ;  /* 0x0001180001107983 */ /* 0x000f220000300800 */
[----:B---3--:R-:W-:-:S02]  /*f540*/  ISETP.LT.AND P3, PT, R14, c[0x0][0x17c], !P0 ;  /* 0x00005f000e007a0c */ /* 0x008fc40004761270 */
[----:B------:R-:W-:-:S04]  /*f550*/  LEA R14, P6, R6, R2, 0x2 ;  /* 0x00000002060e7211 */ /* 0x000fc800078c10ff */
[----:B------:R-:W-:-:S05]  /*f560*/  LEA.HI.X.SX32 R15, R6, R3, 0x2, P6 ;  /* 0x00000003060f7211 */ /* 0x000fca00030f16ff */
[----:B------:R1:W-:Y:S01]  /*f570*/  @P5 STG.E [R14.64], R31 ;  /* 0x0000001f0e005986 */ /* 0x0003e2000c10190a */
[----:B--2---:R-:W-:-:S03]  /*f580*/  ISETP.LT.AND P5, PT, R18, c[0x0][0x17c], !P0 ;  /* 0x00005f0012007a0c */ /* 0x004fc600047a1270 */
[----:B------:R-:W2:Y:S04]  /*f590*/  LDL.LU R18, [R1+0x114] ;  /* 0x0001140001127983 */ /* 0x000ea80000300800 */
[----:B------:R-:W3:Y:S01]  /*f5a0*/  LDL.LU R17, [R1+0x110] ;  /* 0x0001100001117983 */ /* 0x000ee20000300800 */
[----:B------:R-:W-:Y:S01]  /*f5b0*/  IMAD R0, R21, 0x2, R6 ;  /* 0x0000000215007824 */ /* 0x000fe200078e0206 */
[----:B------:R-:W-:-:S03]  /*f5c0*/  ISETP.LT.AND P4, PT, R24, c[0x0][0x17c], !P0 ;  /* 0x00005f0018007a0c */ /* 0x000fc60004781270 */
[----:B------:R-:W-:Y:S01]  /*f5d0*/  IMAD R7, R21, 0x2, R0 ;  /* 0x0000000215077824 */ /* 0x000fe200078e0200 */
[----:B------:R-:W-:-:S04]  /*f5e0*/  LEA R4, P6, R0, R2, 0x2 ;  /* 0x0000000200047211 */ /* 0x000fc800078c10ff */
[----:B------:R-:W-:Y:S01]  /*f5f0*/  LEA.HI.X.SX32 R5, R0, R3, 0x2, P6 ;  /* 0x0000000300057211 */ /* 0x000fe200030f16ff */
[----:B------:R-:W-:Y:S01]  /*f600*/  IMAD R0, R21, 0x2, R7 ;  /* 0x0000000215007824 */ /* 0x000fe200078e0207 */
[----:B------:R-:W-:-:S04]  /*f610*/  LEA R6, P6, R7, R2, 0x2 ;  /* 0x0000000207067211 */ /* 0x000fc800078c10ff */
[-C--:B------:R-:W-:Y:S01]  /*f620*/  LEA.HI.X.SX32 R7, R7, R3.reuse, 0x2, P6 ;  /* 0x0000000307077211 */ /* 0x080fe200030f16ff */
[C---:B------:R-:W-:Y:S01]  /*f630*/  IMAD R11, R21.reuse, 0x2, R0 ;  /* 0x00000002150b7824 */ /* 0x040fe200078e0200 */
[----:B------:R-:W-:Y:S02]  /*f640*/  LEA R8, P6, R0, R2, 0x2 ;  /* 0x0000000200087211 */ /* 0x000fe400078c10ff */
[----:B------:R-:W-:Y:S02]  /*f650*/  ISETP.LT.AND P2, PT, R22, c[0x0][0x17c], !P0 ;  /* 0x00005f0016007a0c */ /* 0x000fe40004741270 */
[----:B------:R-:W-:Y:S01]  /*f660*/  ISETP.LT.AND P1, PT, R20, c[0x0][0x17c], !P0 ;  /* 0x00005f0014007a0c */ /* 0x000fe20004721270 */
[----:B------:R-:W-:Y:S01]  /*f670*/  @P4 STG.E [R4.64], R27 ;  /* 0x0000001b04004986 */ /* 0x000fe2000c10190a */
[----:B------:R-:W-:Y:S01]  /*f680*/  LEA.HI.X.SX32 R9, R0, R3, 0x2, P6 ;  /* 0x0000000300097211 */ /* 0x000fe200030f16ff */
[----:B------:R-:W-:Y:S01]  /*f690*/  IMAD R0, R21, 0x2, R11 ;  /* 0x0000000215007824 */ /* 0x000fe200078e020b */
[----:B----4-:R-:W-:-:S02]  /*f6a0*/  ISETP.LT.AND P4, PT, R10, c[0x0][0x17c], !P0 ;  /* 0x00005f000a007a0c */ /* 0x010fc40004781270 */
[----:B------:R-:W-:Y:S01]  /*f6b0*/  LEA R10, P6, R11, R2, 0x2 ;  /* 0x000000020b0a7211 */ /* 0x000fe200078c10ff */
[----:B------:R-:W-:-:S03]  /*f6c0*/  IMAD R13, R21, 0x2, R0 ;  /* 0x00000002150d7824 */ /* 0x000fc600078e0200 */
[----:B------:R-:W-:Y:S01]  /*f6d0*/  LEA.HI.X.SX32 R11, R11, R3, 0x2, P6 ;  /* 0x000000030b0b7211 */ /* 0x000fe200030f16ff */
[C---:B-1----:R-:W-:Y:S01]  /*f6e0*/  IMAD R14, R21.reuse, 0x2, R13 ;  /* 0x00000002150e7824 */ /* 0x042fe200078e020d */
[----:B------:R1:W-:Y:S04]  /*f6f0*/  @P3 STG.E [R6.64], R39 ;  /* 0x0000002706003986 */ /* 0x0003e8000c10190a */
[----:B------:R4:W-:Y:S01]  /*f700*/  @P2 STG.E [R8.64], R35 ;  /* 0x0000002308002986 */ /* 0x0009e2000c10190a */
[----:B------:R-:W-:-:S03]  /*f710*/  IMAD R15, R21, 0x2, R14 ;  /* 0x00000002150f7824 */ /* 0x000fc600078e020e */
[----:B------:R2:W-:Y:S01]  /*f720*/  @P1 STG.E [R10.64], R43 ;  /* 0x0000002b0a001986 */ /* 0x0005e2000c10190a */
[CC--:B-1----:R-:W-:Y:S02]  /*f730*/  LEA R6, P1, R13.reuse, R2.reuse, 0x2 ;  /* 0x000000020d067211 */ /* 0x0c2fe400078210ff */
[CC--:B------:R-:W-:Y:S02]  /*f740*/  LEA R4, P6, R0.reuse, R2.reuse, 0x2 ;  /* 0x0000000200047211 */ /* 0x0c0fe400078c10ff */
[-C--:B------:R-:W-:Y:S02]  /*f750*/  LEA.HI.X.SX32 R7, R13, R3.reuse, 0x2, P1 ;  /* 0x000000030d077211 */ /* 0x080fe400008f16ff */
[----:B----4-:R-:W-:Y:S02]  /*f760*/  LEA R8, P1, R15, R2, 0x2 ;  /* 0x000000020f087211 */ /* 0x010fe400078210ff */
[----:B------:R-:W-:Y:S02]  /*f770*/  ISETP.LT.AND P3, PT, R19, c[0x0][0x17c], !P0 ;  /* 0x00005f0013007a0c */ /* 0x000fe40004761270 */
[----:B------:R-:W-:Y:S01]  /*f780*/  LEA.HI.X.SX32 R5, R0, R3, 0x2, P6 ;  /* 0x0000000300057211 */ /* 0x000fe200030f16ff */
[----:B------:R-:W-:Y:S01]  /*f790*/  IMAD R0, R21, 0x2, R15 ;  /* 0x0000000215007824 */ /* 0x000fe200078e020f */
[----:B------:R-:W-:-:S02]  /*f7a0*/  ISETP.LT.AND P2, PT, R16, c[0x0][0x17c], !P0 ;  /* 0x00005f0010007a0c */ /* 0x000fc40004741270 */
[CC--:B------:R-:W-:Y:S02]  /*f7b0*/  LEA R12, P6, R14.reuse, R2.reuse, 0x2 ;  /* 0x000000020e0c7211 */ /* 0x0c0fe400078c10ff */
[-C--:B------:R-:W-:Y:S02]  /*f7c0*/  LEA.HI.X.SX32 R9, R15, R3.reuse, 0x2, P1 ;  /* 0x000000030f097211 */ /* 0x080fe400008f16ff */
[-C--:B------:R-:W-:Y:S02]  /*f7d0*/  LEA.HI.X.SX32 R13, R14, R3.reuse, 0x2, P6 ;  /* 0x000000030e0d7211 */ /* 0x080fe400030f16ff */
[C---:B------:R-:W-:Y:S01]  /*f7e0*/  LEA R14, P6, R0.reuse, R2, 0x2 ;  /* 0x00000002000e7211 */ /* 0x040fe200078c10ff */
[----:B------:R-:W-:Y:S01]  /*f7f0*/  IMAD R16, R21, 0x2, R0 ;  /* 0x0000000215107824 */ /* 0x000fe200078e0200 */
[----:B------:R1:W-:Y:S02]  /*f800*/  @P5 STG.E [R4.64], R47 ;  /* 0x0000002f04005986 */ /* 0x0003e4000c10190a */
[----:B------:R-:W-:-:S02]  /*f810*/  LEA.HI.X.SX32 R15, R0, R3, 0x2, P6 ;  /* 0x00000003000f7211 */ /* 0x000fc400030f16ff */
[----:B------:R1:W-:Y:S01]  /*f820*/  @P4 STG.E [R6.64], R51 ;  /* 0x0000003306004986 */ /* 0x0003e2000c10190a */
[----:B------:R-:W-:-:S03]  /*f830*/  LEA R2, P6, R16, R2, 0x2 ;  /* 0x0000000210027211 */ /* 0x000fc600078c10ff */
[----:B------:R1:W-:Y:S04]  /*f840*/  @P3 STG.E [R12.64], R55 ;  /* 0x000000370c003986 */ /* 0x0003e8000c10190a */
[----:B------:R1:W-:Y:S01]  /*f850*/  @P2 STG.E [R8.64], R59 ;  /* 0x0000003b08002986 */ /* 0x0003e2000c10190a */
[----:B------:R-:W-:Y:S02]  /*f860*/  LEA.HI.X.SX32 R3, R16, R3, 0x2, P6 ;  /* 0x0000000310037211 */ /* 0x000fe400030f16ff */
[----:B--2---:R-:W-:Y:S02]  /*f870*/  ISETP.LT.AND P1, PT, R18, c[0x0][0x17c], !P0 ;  /* 0x00005f0012007a0c */ /* 0x004fe40004721270 */
[----:B---3--:R-:W-:-:S11]  /*f880*/  ISETP.LT.AND P0, PT, R17, c[0x0][0x17c], !P0 ;  /* 0x00005f0011007a0c */ /* 0x008fd60004701270 */
[----:B------:R1:W-:Y:S02]  /*f890*/  @P1 STG.E [R14.64], R63 ;  /* 0x0000003f0e001986 */ /* 0x0003e4000c10190a */
[----:B------:R-:W-:Y:S05]  /*f8a0*/  @!P0 EXIT ;  /* 0x000000000000894d */ /* 0x000fea0003800000 */
[----:B------:R-:W-:Y:S01]  /*f8b0*/  STG.E [R2.64], R67 ;  /* 0x0000004302007986 */ /* 0x000fe2000c10190a */
[----:B------:R-:W-:Y:S05]  /*f8c0*/  EXIT ;  /* 0x000000000000794d */ /* 0x000fea0003800000 */
.L_x_3:
[----:B------:R-:W-:-:S00]  /*f8d0*/  BRA `(.L_x_3) ;  /* 0xfffffff000007947 */ /* 0x000fc0000383ffff */
[----:B------:R-:W-:-:S00]  /*f8e0*/  NOP ;  /* 0x0000000000007918 */ /* 0x000fc00000000000 */
        /* <DEDUP_REMOVED lines=9> */
.L_x_4:


//--------------------- .nv.shared.matmul_kernel  --------------------------
	.section	.nv.shared.matmul_kernel,"aw",@nobits
	.sectionflags	@""
	.align	16
